//
// Generated by NVIDIA NVVM Compiler
//
// Compiler Build ID: CL-36424714
// Cuda compilation tools, release 13.0, V13.0.88
// Based on NVVM 20.0.0
//

.version 9.0
.target sm_100
.address_size 64

	// .globl	_Z19KmeansAssignClusterPhS_PiS0_iii

.visible .entry _Z19KmeansAssignClusterPhS_PiS0_iii(
	.param .u64 .ptr .align 1 _Z19KmeansAssignClusterPhS_PiS0_iii_param_0,
	.param .u64 .ptr .align 1 _Z19KmeansAssignClusterPhS_PiS0_iii_param_1,
	.param .u64 .ptr .align 1 _Z19KmeansAssignClusterPhS_PiS0_iii_param_2,
	.param .u64 .ptr .align 1 _Z19KmeansAssignClusterPhS_PiS0_iii_param_3,
	.param .u32 _Z19KmeansAssignClusterPhS_PiS0_iii_param_4,
	.param .u32 _Z19KmeansAssignClusterPhS_PiS0_iii_param_5,
	.param .u32 _Z19KmeansAssignClusterPhS_PiS0_iii_param_6
)
{
	.reg .pred 	%p<15>;
	.reg .b32 	%r<145>;
	.reg .b32 	%f<21>;
	.reg .b64 	%rd<25>;

	ld.param.u64 	%rd1, [_Z19KmeansAssignClusterPhS_PiS0_iii_param_0];
	ld.param.u64 	%rd2, [_Z19KmeansAssignClusterPhS_PiS0_iii_param_1];
	ld.param.u64 	%rd3, [_Z19KmeansAssignClusterPhS_PiS0_iii_param_2];
	ld.param.u64 	%rd4, [_Z19KmeansAssignClusterPhS_PiS0_iii_param_3];
	ld.param.u32 	%r5, [_Z19KmeansAssignClusterPhS_PiS0_iii_param_4];
	ld.param.u32 	%r3, [_Z19KmeansAssignClusterPhS_PiS0_iii_param_5];
	ld.param.u32 	%r4, [_Z19KmeansAssignClusterPhS_PiS0_iii_param_6];
	mov.u32 	%r7, %ctaid.x;
	mov.u32 	%r8, %ntid.x;
	mov.u32 	%r9, %tid.x;
	mad.lo.s32 	%r1, %r7, %r8, %r9;
	mov.u32 	%r10, %ctaid.y;
	mov.u32 	%r11, %ntid.y;
	mov.u32 	%r12, %tid.y;
	mad.lo.s32 	%r13, %r10, %r11, %r12;
	setp.lt.s32 	%p1, %r1, 0;
	setp.ge.s32 	%p2, %r1, %r3;
	setp.ge.s32 	%p3, %r13, %r5;
	or.pred  	%p4, %p2, %p3;
	or.pred  	%p5, %p4, %p1;
	@%p5 bra 	$L__BB0_2;
	cvta.to.global.u64 	%rd5, %rd3;
	cvta.to.global.u64 	%rd6, %rd1;
	cvta.to.global.u64 	%rd7, %rd4;
	cvta.to.global.u64 	%rd8, %rd2;
	mad.lo.s32 	%r14, %r3, %r13, %r1;
	mul.lo.s32 	%r15, %r14, %r4;
	cvt.s64.s32 	%rd9, %r15;
	add.s64 	%rd10, %rd6, %rd9;
	ld.global.u8 	%r16, [%rd10+2];
	ld.global.u8 	%r17, [%rd10+1];
	ld.global.u8 	%r18, [%rd10];
	ld.global.u8 	%r19, [%rd8];
	sub.s32 	%r20, %r18, %r19;
	mul.lo.s32 	%r21, %r20, %r20;
	ld.global.u8 	%r22, [%rd8+1];
	sub.s32 	%r23, %r17, %r22;
	mad.lo.s32 	%r24, %r23, %r23, %r21;
	ld.global.u8 	%r25, [%rd8+2];
	sub.s32 	%r26, %r16, %r25;
	mad.lo.s32 	%r27, %r26, %r26, %r24;
	cvt.rn.f32.u32 	%f1, %r27;
	sqrt.rn.f32 	%f2, %f1;
	cvt.rzi.s32.f32 	%r28, %f2;
	min.s32 	%r29, %r28, 1000000;
	cvt.s64.s32 	%rd11, %r4;
	add.s64 	%rd12, %rd8, %rd11;
	ld.global.u8 	%r30, [%rd12];
	sub.s32 	%r31, %r18, %r30;
	mul.lo.s32 	%r32, %r31, %r31;
	ld.global.u8 	%r33, [%rd12+1];
	sub.s32 	%r34, %r17, %r33;
	mad.lo.s32 	%r35, %r34, %r34, %r32;
	ld.global.u8 	%r36, [%rd12+2];
	sub.s32 	%r37, %r16, %r36;
	mad.lo.s32 	%r38, %r37, %r37, %r35;
	cvt.rn.f32.u32 	%f3, %r38;
	sqrt.rn.f32 	%f4, %f3;
	cvt.rzi.s32.f32 	%r39, %f4;
	setp.lt.s32 	%p6, %r39, %r29;
	min.s32 	%r40, %r39, %r29;
	selp.u32 	%r41, 1, 0, %p6;
	add.s64 	%rd13, %rd12, %rd11;
	ld.global.u8 	%r42, [%rd13];
	sub.s32 	%r43, %r18, %r42;
	mul.lo.s32 	%r44, %r43, %r43;
	ld.global.u8 	%r45, [%rd13+1];
	sub.s32 	%r46, %r17, %r45;
	mad.lo.s32 	%r47, %r46, %r46, %r44;
	ld.global.u8 	%r48, [%rd13+2];
	sub.s32 	%r49, %r16, %r48;
	mad.lo.s32 	%r50, %r49, %r49, %r47;
	cvt.rn.f32.u32 	%f5, %r50;
	sqrt.rn.f32 	%f6, %f5;
	cvt.rzi.s32.f32 	%r51, %f6;
	setp.lt.s32 	%p7, %r51, %r40;
	min.s32 	%r52, %r51, %r40;
	selp.b32 	%r53, 2, %r41, %p7;
	add.s64 	%rd14, %rd13, %rd11;
	ld.global.u8 	%r54, [%rd14];
	sub.s32 	%r55, %r18, %r54;
	mul.lo.s32 	%r56, %r55, %r55;
	ld.global.u8 	%r57, [%rd14+1];
	sub.s32 	%r58, %r17, %r57;
	mad.lo.s32 	%r59, %r58, %r58, %r56;
	ld.global.u8 	%r60, [%rd14+2];
	sub.s32 	%r61, %r16, %r60;
	mad.lo.s32 	%r62, %r61, %r61, %r59;
	cvt.rn.f32.u32 	%f7, %r62;
	sqrt.rn.f32 	%f8, %f7;
	cvt.rzi.s32.f32 	%r63, %f8;
	setp.lt.s32 	%p8, %r63, %r52;
	min.s32 	%r64, %r63, %r52;
	selp.b32 	%r65, 3, %r53, %p8;
	add.s64 	%rd15, %rd14, %rd11;
	ld.global.u8 	%r66, [%rd15];
	sub.s32 	%r67, %r18, %r66;
	mul.lo.s32 	%r68, %r67, %r67;
	ld.global.u8 	%r69, [%rd15+1];
	sub.s32 	%r70, %r17, %r69;
	mad.lo.s32 	%r71, %r70, %r70, %r68;
	ld.global.u8 	%r72, [%rd15+2];
	sub.s32 	%r73, %r16, %r72;
	mad.lo.s32 	%r74, %r73, %r73, %r71;
	cvt.rn.f32.u32 	%f9, %r74;
	sqrt.rn.f32 	%f10, %f9;
	cvt.rzi.s32.f32 	%r75, %f10;
	setp.lt.s32 	%p9, %r75, %r64;
	min.s32 	%r76, %r75, %r64;
	selp.b32 	%r77, 4, %r65, %p9;
	add.s64 	%rd16, %rd15, %rd11;
	ld.global.u8 	%r78, [%rd16];
	sub.s32 	%r79, %r18, %r78;
	mul.lo.s32 	%r80, %r79, %r79;
	ld.global.u8 	%r81, [%rd16+1];
	sub.s32 	%r82, %r17, %r81;
	mad.lo.s32 	%r83, %r82, %r82, %r80;
	ld.global.u8 	%r84, [%rd16+2];
	sub.s32 	%r85, %r16, %r84;
	mad.lo.s32 	%r86, %r85, %r85, %r83;
	cvt.rn.f32.u32 	%f11, %r86;
	sqrt.rn.f32 	%f12, %f11;
	cvt.rzi.s32.f32 	%r87, %f12;
	setp.lt.s32 	%p10, %r87, %r76;
	min.s32 	%r88, %r87, %r76;
	selp.b32 	%r89, 5, %r77, %p10;
	add.s64 	%rd17, %rd16, %rd11;
	ld.global.u8 	%r90, [%rd17];
	sub.s32 	%r91, %r18, %r90;
	mul.lo.s32 	%r92, %r91, %r91;
	ld.global.u8 	%r93, [%rd17+1];
	sub.s32 	%r94, %r17, %r93;
	mad.lo.s32 	%r95, %r94, %r94, %r92;
	ld.global.u8 	%r96, [%rd17+2];
	sub.s32 	%r97, %r16, %r96;
	mad.lo.s32 	%r98, %r97, %r97, %r95;
	cvt.rn.f32.u32 	%f13, %r98;
	sqrt.rn.f32 	%f14, %f13;
	cvt.rzi.s32.f32 	%r99, %f14;
	setp.lt.s32 	%p11, %r99, %r88;
	min.s32 	%r100, %r99, %r88;
	selp.b32 	%r101, 6, %r89, %p11;
	add.s64 	%rd18, %rd17, %rd11;
	ld.global.u8 	%r102, [%rd18];
	sub.s32 	%r103, %r18, %r102;
	mul.lo.s32 	%r104, %r103, %r103;
	ld.global.u8 	%r105, [%rd18+1];
	sub.s32 	%r106, %r17, %r105;
	mad.lo.s32 	%r107, %r106, %r106, %r104;
	ld.global.u8 	%r108, [%rd18+2];
	sub.s32 	%r109, %r16, %r108;
	mad.lo.s32 	%r110, %r109, %r109, %r107;
	cvt.rn.f32.u32 	%f15, %r110;
	sqrt.rn.f32 	%f16, %f15;
	cvt.rzi.s32.f32 	%r111, %f16;
	setp.lt.s32 	%p12, %r111, %r100;
	min.s32 	%r112, %r111, %r100;
	selp.b32 	%r113, 7, %r101, %p12;
	add.s64 	%rd19, %rd18, %rd11;
	ld.global.u8 	%r114, [%rd19];
	sub.s32 	%r115, %r18, %r114;
	mul.lo.s32 	%r116, %r115, %r115;
	ld.global.u8 	%r117, [%rd19+1];
	sub.s32 	%r118, %r17, %r117;
	mad.lo.s32 	%r119, %r118, %r118, %r116;
	ld.global.u8 	%r120, [%rd19+2];
	sub.s32 	%r121, %r16, %r120;
	mad.lo.s32 	%r122, %r121, %r121, %r119;
	cvt.rn.f32.u32 	%f17, %r122;
	sqrt.rn.f32 	%f18, %f17;
	cvt.rzi.s32.f32 	%r123, %f18;
	setp.lt.s32 	%p13, %r123, %r112;
	min.s32 	%r124, %r123, %r112;
	selp.b32 	%r125, 8, %r113, %p13;
	add.s64 	%rd20, %rd19, %rd11;
	ld.global.u8 	%r126, [%rd20];
	sub.s32 	%r127, %r18, %r126;
	mul.lo.s32 	%r128, %r127, %r127;
	ld.global.u8 	%r129, [%rd20+1];
	sub.s32 	%r130, %r17, %r129;
	mad.lo.s32 	%r131, %r130, %r130, %r128;
	ld.global.u8 	%r132, [%rd20+2];
	sub.s32 	%r133, %r16, %r132;
	mad.lo.s32 	%r134, %r133, %r133, %r131;
	cvt.rn.f32.u32 	%f19, %r134;
	sqrt.rn.f32 	%f20, %f19;
	cvt.rzi.s32.f32 	%r135, %f20;
	setp.lt.s32 	%p14, %r135, %r124;
	selp.b32 	%r136, 9, %r125, %p14;
	mul.wide.u32 	%rd21, %r136, 4;
	add.s64 	%rd22, %rd5, %rd21;
	atom.global.add.u32 	%r137, [%rd22], 1;
	mul.lo.s32 	%r138, %r136, %r4;
	mul.wide.s32 	%rd23, %r138, 4;
	add.s64 	%rd24, %rd7, %rd23;
	ld.global.u8 	%r139, [%rd10];
	atom.global.add.u32 	%r140, [%rd24], %r139;
	ld.global.u8 	%r141, [%rd10+1];
	atom.global.add.u32 	%r142, [%rd24+4], %r141;
	ld.global.u8 	%r143, [%rd10+2];
	atom.global.add.u32 	%r144, [%rd24+8], %r143;
$L__BB0_2:
	ret;

}
	// .globl	_Z20KmeansUpdateCentroidPhPiS0_j
.visible .entry _Z20KmeansUpdateCentroidPhPiS0_j(
	.param .u64 .ptr .align 1 _Z20KmeansUpdateCentroidPhPiS0_j_param_0,
	.param .u64 .ptr .align 1 _Z20KmeansUpdateCentroidPhPiS0_j_param_1,
	.param .u64 .ptr .align 1 _Z20KmeansUpdateCentroidPhPiS0_j_param_2,
	.param .u32 _Z20KmeansUpdateCentroidPhPiS0_j_param_3
)
{
	.reg .b32 	%r<18>;
	.reg .b64 	%rd<21>;

	ld.param.u64 	%rd1, [_Z20KmeansUpdateCentroidPhPiS0_j_param_0];
	ld.param.u64 	%rd2, [_Z20KmeansUpdateCentroidPhPiS0_j_param_1];
	ld.param.u64 	%rd3, [_Z20KmeansUpdateCentroidPhPiS0_j_param_2];
	ld.param.u32 	%r1, [_Z20KmeansUpdateCentroidPhPiS0_j_param_3];
	cvta.to.global.u64 	%rd4, %rd1;
	cvta.to.global.u64 	%rd5, %rd3;
	cvta.to.global.u64 	%rd6, %rd2;
	mov.u32 	%r2, %ctaid.x;
	mov.u32 	%r3, %ntid.x;
	mov.u32 	%r4, %tid.x;
	mad.lo.s32 	%r5, %r2, %r3, %r4;
	mul.lo.s32 	%r6, %r1, %r5;
	cvt.u64.u32 	%rd7, %r6;
	mul.wide.u32 	%rd8, %r6, 4;
	add.s64 	%rd9, %rd6, %rd8;
	ld.global.u32 	%r7, [%rd9];
	mul.wide.s32 	%rd10, %r5, 4;
	add.s64 	%rd11, %rd5, %rd10;
	ld.global.u32 	%r8, [%rd11];
	div.s32 	%r9, %r7, %r8;
	add.s64 	%rd12, %rd4, %rd7;
	st.global.u8 	[%rd12], %r9;
	add.s32 	%r10, %r6, 1;
	cvt.u64.u32 	%rd13, %r10;
	mul.wide.u32 	%rd14, %r10, 4;
	add.s64 	%rd15, %rd6, %rd14;
	ld.global.u32 	%r11, [%rd15];
	ld.global.u32 	%r12, [%rd11];
	div.s32 	%r13, %r11, %r12;
	add.s64 	%rd16, %rd4, %rd13;
	st.global.u8 	[%rd16], %r13;
	add.s32 	%r14, %r6, 2;
	cvt.u64.u32 	%rd17, %r14;
	mul.wide.u32 	%rd18, %r14, 4;
	add.s64 	%rd19, %rd6, %rd18;
	ld.global.u32 	%r15, [%rd19];
	ld.global.u32 	%r16, [%rd11];
	div.s32 	%r17, %r15, %r16;
	add.s64 	%rd20, %rd4, %rd17;
	st.global.u8 	[%rd20], %r17;
	ret;

}
	// .globl	_Z13KmeansCalLossPhS_Pij
.visible .entry _Z13KmeansCalLossPhS_Pij(
	.param .u64 .ptr .align 1 _Z13KmeansCalLossPhS_Pij_param_0,
	.param .u64 .ptr .align 1 _Z13KmeansCalLossPhS_Pij_param_1,
	.param .u64 .ptr .align 1 _Z13KmeansCalLossPhS_Pij_param_2,
	.param .u32 _Z13KmeansCalLossPhS_Pij_param_3
)
{
	.reg .b32 	%r<23>;
	.reg .b32 	%f<4>;
	.reg .b64 	%rd<16>;

	ld.param.u64 	%rd1, [_Z13KmeansCalLossPhS_Pij_param_0];
	ld.param.u64 	%rd2, [_Z13KmeansCalLossPhS_Pij_param_1];
	ld.param.u64 	%rd3, [_Z13KmeansCalLossPhS_Pij_param_2];
	ld.param.u32 	%r1, [_Z13KmeansCalLossPhS_Pij_param_3];
	cvta.to.global.u64 	%rd4, %rd3;
	cvta.to.global.u64 	%rd5, %rd2;
	cvta.to.global.u64 	%rd6, %rd1;
	mov.u32 	%r2, %ctaid.x;
	mov.u32 	%r3, %ntid.x;
	mov.u32 	%r4, %tid.x;
	mad.lo.s32 	%r5, %r2, %r3, %r4;
	mul.lo.s32 	%r6, %r1, %r5;
	cvt.u64.u32 	%rd7, %r6;
	add.s64 	%rd8, %rd6, %rd7;
	ld.global.u8 	%r7, [%rd8];
	add.s64 	%rd9, %rd5, %rd7;
	ld.global.u8 	%r8, [%rd9];
	sub.s32 	%r9, %r7, %r8;
	mul.lo.s32 	%r10, %r9, %r9;
	add.s32 	%r11, %r6, 1;
	cvt.u64.u32 	%rd10, %r11;
	add.s64 	%rd11, %rd6, %rd10;
	ld.global.u8 	%r12, [%rd11];
	add.s64 	%rd12, %rd5, %rd10;
	ld.global.u8 	%r13, [%rd12];
	sub.s32 	%r14, %r12, %r13;
	mad.lo.s32 	%r15, %r14, %r14, %r10;
	add.s32 	%r16, %r6, 2;
	cvt.u64.u32 	%rd13, %r16;
	add.s64 	%rd14, %rd6, %rd13;
	ld.global.u8 	%r17, [%rd14];
	add.s64 	%rd15, %rd5, %rd13;
	ld.global.u8 	%r18, [%rd15];
	sub.s32 	%r19, %r17, %r18;
	mad.lo.s32 	%r20, %r19, %r19, %r15;
	cvt.rn.f32.u32 	%f1, %r20;
	sqrt.rn.f32 	%f2, %f1;
	add.f32 	%f3, %f2, %f1;
	cvt.rzi.s32.f32 	%r21, %f3;
	atom.global.add.u32 	%r22, [%rd4], %r21;
	ret;

}
	// .globl	_Z12AssignCenterPhS_j
.visible .entry _Z12AssignCenterPhS_j(
	.param .u64 .ptr .align 1 _Z12AssignCenterPhS_j_param_0,
	.param .u64 .ptr .align 1 _Z12AssignCenterPhS_j_param_1,
	.param .u32 _Z12AssignCenterPhS_j_param_2
)
{
	.reg .b16 	%rs<4>;
	.reg .b32 	%r<9>;
	.reg .b64 	%rd<14>;

	ld.param.u64 	%rd1, [_Z12AssignCenterPhS_j_param_0];
	ld.param.u64 	%rd2, [_Z12AssignCenterPhS_j_param_1];
	ld.param.u32 	%r1, [_Z12AssignCenterPhS_j_param_2];
	cvta.to.global.u64 	%rd3, %rd1;
	cvta.to.global.u64 	%rd4, %rd2;
	mov.u32 	%r2, %ctaid.x;
	mov.u32 	%r3, %ntid.x;
	mov.u32 	%r4, %tid.x;
	mad.lo.s32 	%r5, %r2, %r3, %r4;
	mul.lo.s32 	%r6, %r1, %r5;
	cvt.u64.u32 	%rd5, %r6;
	add.s64 	%rd6, %rd4, %rd5;
	ld.global.u8 	%rs1, [%rd6];
	add.s64 	%rd7, %rd3, %rd5;
	st.global.u8 	[%rd7], %rs1;
	add.s32 	%r7, %r6, 1;
	cvt.u64.u32 	%rd8, %r7;
	add.s64 	%rd9, %rd4, %rd8;
	ld.global.u8 	%rs2, [%rd9];
	add.s64 	%rd10, %rd3, %rd8;
	st.global.u8 	[%rd10], %rs2;
	add.s32 	%r8, %r6, 2;
	cvt.u64.u32 	%rd11, %r8;
	add.s64 	%rd12, %rd4, %rd11;
	ld.global.u8 	%rs3, [%rd12];
	add.s64 	%rd13, %rd3, %rd11;
	st.global.u8 	[%rd13], %rs3;
	ret;

}
	// .globl	_Z17KmeansWriteResultPhS_S_jjj
.visible .entry _Z17KmeansWriteResultPhS_S_jjj(
	.param .u64 .ptr .align 1 _Z17KmeansWriteResultPhS_S_jjj_param_0,
	.param .u64 .ptr .align 1 _Z17KmeansWriteResultPhS_S_jjj_param_1,
	.param .u64 .ptr .align 1 _Z17KmeansWriteResultPhS_S_jjj_param_2,
	.param .u32 _Z17KmeansWriteResultPhS_S_jjj_param_3,
	.param .u32 _Z17KmeansWriteResultPhS_S_jjj_param_4,
	.param .u32 _Z17KmeansWriteResultPhS_S_jjj_param_5
)
{
	.reg .pred 	%p<15>;
	.reg .b16 	%rs<4>;
	.reg .b32 	%r<162>;
	.reg .b32 	%f<21>;
	.reg .b64 	%rd<64>;

	ld.param.u64 	%rd1, [_Z17KmeansWriteResultPhS_S_jjj_param_0];
	ld.param.u64 	%rd2, [_Z17KmeansWriteResultPhS_S_jjj_param_1];
	ld.param.u64 	%rd3, [_Z17KmeansWriteResultPhS_S_jjj_param_2];
	ld.param.u32 	%r3, [_Z17KmeansWriteResultPhS_S_jjj_param_3];
	ld.param.u32 	%r5, [_Z17KmeansWriteResultPhS_S_jjj_param_4];
	ld.param.u32 	%r4, [_Z17KmeansWriteResultPhS_S_jjj_param_5];
	mov.u32 	%r7, %ctaid.x;
	mov.u32 	%r8, %ntid.x;
	mov.u32 	%r9, %tid.x;
	mad.lo.s32 	%r1, %r7, %r8, %r9;
	mov.u32 	%r10, %ctaid.y;
	mov.u32 	%r11, %ntid.y;
	mov.u32 	%r12, %tid.y;
	mad.lo.s32 	%r13, %r10, %r11, %r12;
	setp.lt.s32 	%p1, %r1, 0;
	setp.ge.s32 	%p2, %r1, %r3;
	setp.ge.s32 	%p3, %r13, %r5;
	or.pred  	%p4, %p2, %p3;
	or.pred  	%p5, %p4, %p1;
	@%p5 bra 	$L__BB4_2;
	cvta.to.global.u64 	%rd4, %rd3;
	cvta.to.global.u64 	%rd5, %rd2;
	cvta.to.global.u64 	%rd6, %rd1;
	mad.lo.s32 	%r14, %r3, %r13, %r1;
	mul.lo.s32 	%r15, %r4, %r14;
	cvt.u64.u32 	%rd7, %r15;
	add.s64 	%rd8, %rd6, %rd7;
	add.s32 	%r16, %r15, 1;
	cvt.u64.u32 	%rd9, %r16;
	add.s64 	%rd10, %rd6, %rd9;
	add.s32 	%r17, %r15, 2;
	cvt.u64.u32 	%rd11, %r17;
	add.s64 	%rd12, %rd6, %rd11;
	ld.global.u8 	%r18, [%rd12];
	ld.global.u8 	%r19, [%rd10];
	ld.global.u8 	%r20, [%rd8];
	ld.global.u8 	%r21, [%rd4];
	sub.s32 	%r22, %r20, %r21;
	mul.lo.s32 	%r23, %r22, %r22;
	ld.global.u8 	%r24, [%rd4+1];
	sub.s32 	%r25, %r19, %r24;
	mad.lo.s32 	%r26, %r25, %r25, %r23;
	ld.global.u8 	%r27, [%rd4+2];
	sub.s32 	%r28, %r18, %r27;
	mad.lo.s32 	%r29, %r28, %r28, %r26;
	cvt.rn.f32.u32 	%f1, %r29;
	sqrt.rn.f32 	%f2, %f1;
	cvt.rzi.s32.f32 	%r30, %f2;
	min.s32 	%r31, %r30, 1000000;
	cvt.u64.u32 	%rd13, %r4;
	add.s64 	%rd14, %rd4, %rd13;
	ld.global.u8 	%r32, [%rd14];
	sub.s32 	%r33, %r20, %r32;
	mul.lo.s32 	%r34, %r33, %r33;
	add.s32 	%r35, %r4, 1;
	cvt.u64.u32 	%rd15, %r35;
	add.s64 	%rd16, %rd4, %rd15;
	ld.global.u8 	%r36, [%rd16];
	sub.s32 	%r37, %r19, %r36;
	mad.lo.s32 	%r38, %r37, %r37, %r34;
	add.s32 	%r39, %r4, 2;
	cvt.u64.u32 	%rd17, %r39;
	add.s64 	%rd18, %rd4, %rd17;
	ld.global.u8 	%r40, [%rd18];
	sub.s32 	%r41, %r18, %r40;
	mad.lo.s32 	%r42, %r41, %r41, %r38;
	cvt.rn.f32.u32 	%f3, %r42;
	sqrt.rn.f32 	%f4, %f3;
	cvt.rzi.s32.f32 	%r43, %f4;
	setp.lt.s32 	%p6, %r43, %r31;
	min.s32 	%r44, %r43, %r31;
	selp.u32 	%r45, 1, 0, %p6;
	shl.b32 	%r46, %r4, 1;
	cvt.u64.u32 	%rd19, %r46;
	add.s64 	%rd20, %rd4, %rd19;
	ld.global.u8 	%r47, [%rd20];
	sub.s32 	%r48, %r20, %r47;
	mul.lo.s32 	%r49, %r48, %r48;
	ld.global.u8 	%r50, [%rd20+1];
	sub.s32 	%r51, %r19, %r50;
	mad.lo.s32 	%r52, %r51, %r51, %r49;
	add.s32 	%r53, %r39, %r4;
	cvt.u64.u32 	%rd21, %r53;
	add.s64 	%rd22, %rd4, %rd21;
	ld.global.u8 	%r54, [%rd22];
	sub.s32 	%r55, %r18, %r54;
	mad.lo.s32 	%r56, %r55, %r55, %r52;
	cvt.rn.f32.u32 	%f5, %r56;
	sqrt.rn.f32 	%f6, %f5;
	cvt.rzi.s32.f32 	%r57, %f6;
	setp.lt.s32 	%p7, %r57, %r44;
	min.s32 	%r58, %r57, %r44;
	selp.b32 	%r59, 2, %r45, %p7;
	mul.lo.s32 	%r60, %r4, 3;
	cvt.u64.u32 	%rd23, %r60;
	add.s64 	%rd24, %rd4, %rd23;
	ld.global.u8 	%r61, [%rd24];
	sub.s32 	%r62, %r20, %r61;
	mul.lo.s32 	%r63, %r62, %r62;
	add.s32 	%r64, %r35, %r46;
	cvt.u64.u32 	%rd25, %r64;
	add.s64 	%rd26, %rd4, %rd25;
	ld.global.u8 	%r65, [%rd26];
	sub.s32 	%r66, %r19, %r65;
	mad.lo.s32 	%r67, %r66, %r66, %r63;
	add.s32 	%r68, %r53, %r4;
	cvt.u64.u32 	%rd27, %r68;
	add.s64 	%rd28, %rd4, %rd27;
	ld.global.u8 	%r69, [%rd28];
	sub.s32 	%r70, %r18, %r69;
	mad.lo.s32 	%r71, %r70, %r70, %r67;
	cvt.rn.f32.u32 	%f7, %r71;
	sqrt.rn.f32 	%f8, %f7;
	cvt.rzi.s32.f32 	%r72, %f8;
	setp.lt.s32 	%p8, %r72, %r58;
	min.s32 	%r73, %r72, %r58;
	selp.b32 	%r74, 3, %r59, %p8;
	shl.b32 	%r75, %r4, 2;
	cvt.u64.u32 	%rd29, %r75;
	add.s64 	%rd30, %rd4, %rd29;
	ld.global.u8 	%r76, [%rd30];
	sub.s32 	%r77, %r20, %r76;
	mul.lo.s32 	%r78, %r77, %r77;
	ld.global.u8 	%r79, [%rd30+1];
	sub.s32 	%r80, %r19, %r79;
	mad.lo.s32 	%r81, %r80, %r80, %r78;
	ld.global.u8 	%r82, [%rd30+2];
	sub.s32 	%r83, %r18, %r82;
	mad.lo.s32 	%r84, %r83, %r83, %r81;
	cvt.rn.f32.u32 	%f9, %r84;
	sqrt.rn.f32 	%f10, %f9;
	cvt.rzi.s32.f32 	%r85, %f10;
	setp.lt.s32 	%p9, %r85, %r73;
	min.s32 	%r86, %r85, %r73;
	selp.b32 	%r87, 4, %r74, %p9;
	mul.lo.s32 	%r88, %r4, 5;
	cvt.u64.u32 	%rd31, %r88;
	add.s64 	%rd32, %rd4, %rd31;
	ld.global.u8 	%r89, [%rd32];
	sub.s32 	%r90, %r20, %r89;
	mul.lo.s32 	%r91, %r90, %r90;
	add.s32 	%r92, %r75, %r35;
	cvt.u64.u32 	%rd33, %r92;
	add.s64 	%rd34, %rd4, %rd33;
	ld.global.u8 	%r93, [%rd34];
	sub.s32 	%r94, %r19, %r93;
	mad.lo.s32 	%r95, %r94, %r94, %r91;
	add.s32 	%r96, %r68, %r46;
	cvt.u64.u32 	%rd35, %r96;
	add.s64 	%rd36, %rd4, %rd35;
	ld.global.u8 	%r97, [%rd36];
	sub.s32 	%r98, %r18, %r97;
	mad.lo.s32 	%r99, %r98, %r98, %r95;
	cvt.rn.f32.u32 	%f11, %r99;
	sqrt.rn.f32 	%f12, %f11;
	cvt.rzi.s32.f32 	%r100, %f12;
	setp.lt.s32 	%p10, %r100, %r86;
	min.s32 	%r101, %r100, %r86;
	selp.b32 	%r102, 5, %r87, %p10;
	mul.lo.s32 	%r103, %r4, 6;
	cvt.u64.u32 	%rd37, %r103;
	add.s64 	%rd38, %rd4, %rd37;
	ld.global.u8 	%r104, [%rd38];
	sub.s32 	%r105, %r20, %r104;
	mul.lo.s32 	%r106, %r105, %r105;
	ld.global.u8 	%r107, [%rd38+1];
	sub.s32 	%r108, %r19, %r107;
	mad.lo.s32 	%r109, %r108, %r108, %r106;
	add.s32 	%r110, %r96, %r4;
	cvt.u64.u32 	%rd39, %r110;
	add.s64 	%rd40, %rd4, %rd39;
	ld.global.u8 	%r111, [%rd40];
	sub.s32 	%r112, %r18, %r111;
	mad.lo.s32 	%r113, %r112, %r112, %r109;
	cvt.rn.f32.u32 	%f13, %r113;
	sqrt.rn.f32 	%f14, %f13;
	cvt.rzi.s32.f32 	%r114, %f14;
	setp.lt.s32 	%p11, %r114, %r101;
	min.s32 	%r115, %r114, %r101;
	selp.b32 	%r116, 6, %r102, %p11;
	mul.lo.s32 	%r117, %r4, 7;
	cvt.u64.u32 	%rd41, %r117;
	add.s64 	%rd42, %rd4, %rd41;
	ld.global.u8 	%r118, [%rd42];
	sub.s32 	%r119, %r20, %r118;
	mul.lo.s32 	%r120, %r119, %r119;
	add.s32 	%r121, %r92, %r46;
	cvt.u64.u32 	%rd43, %r121;
	add.s64 	%rd44, %rd4, %rd43;
	ld.global.u8 	%r122, [%rd44];
	sub.s32 	%r123, %r19, %r122;
	mad.lo.s32 	%r124, %r123, %r123, %r120;
	add.s32 	%r125, %r110, %r4;
	cvt.u64.u32 	%rd45, %r125;
	add.s64 	%rd46, %rd4, %rd45;
	ld.global.u8 	%r126, [%rd46];
	sub.s32 	%r127, %r18, %r126;
	mad.lo.s32 	%r128, %r127, %r127, %r124;
	cvt.rn.f32.u32 	%f15, %r128;
	sqrt.rn.f32 	%f16, %f15;
	cvt.rzi.s32.f32 	%r129, %f16;
	setp.lt.s32 	%p12, %r129, %r115;
	min.s32 	%r130, %r129, %r115;
	selp.b32 	%r131, 7, %r116, %p12;
	shl.b32 	%r132, %r4, 3;
	cvt.u64.u32 	%rd47, %r132;
	add.s64 	%rd48, %rd4, %rd47;
	ld.global.u8 	%r133, [%rd48];
	sub.s32 	%r134, %r20, %r133;
	mul.lo.s32 	%r135, %r134, %r134;
	ld.global.u8 	%r136, [%rd48+1];
	sub.s32 	%r137, %r19, %r136;
	mad.lo.s32 	%r138, %r137, %r137, %r135;
	ld.global.u8 	%r139, [%rd48+2];
	sub.s32 	%r140, %r18, %r139;
	mad.lo.s32 	%r141, %r140, %r140, %r138;
	cvt.rn.f32.u32 	%f17, %r141;
	sqrt.rn.f32 	%f18, %f17;
	cvt.rzi.s32.f32 	%r142, %f18;
	setp.lt.s32 	%p13, %r142, %r130;
	min.s32 	%r143, %r142, %r130;
	selp.b32 	%r144, 8, %r131, %p13;
	mul.lo.s32 	%r145, %r4, 9;
	cvt.u64.u32 	%rd49, %r145;
	add.s64 	%rd50, %rd4, %rd49;
	ld.global.u8 	%r146, [%rd50];
	sub.s32 	%r147, %r20, %r146;
	mul.lo.s32 	%r148, %r147, %r147;
	add.s32 	%r149, %r132, %r35;
	cvt.u64.u32 	%rd51, %r149;
	add.s64 	%rd52, %rd4, %rd51;
	ld.global.u8 	%r150, [%rd52];
	sub.s32 	%r151, %r19, %r150;
	mad.lo.s32 	%r152, %r151, %r151, %r148;
	add.s32 	%r153, %r125, %r46;
	cvt.u64.u32 	%rd53, %r153;
	add.s64 	%rd54, %rd4, %rd53;
	ld.global.u8 	%r154, [%rd54];
	sub.s32 	%r155, %r18, %r154;
	mad.lo.s32 	%r156, %r155, %r155, %r152;
	cvt.rn.f32.u32 	%f19, %r156;
	sqrt.rn.f32 	%f20, %f19;
	cvt.rzi.s32.f32 	%r157, %f20;
	setp.lt.s32 	%p14, %r157, %r143;
	selp.b32 	%r158, 9, %r144, %p14;
	mul.lo.s32 	%r159, %r158, %r4;
	cvt.u64.u32 	%rd55, %r159;
	add.s64 	%rd56, %rd4, %rd55;
	ld.global.u8 	%rs1, [%rd56];
	add.s64 	%rd57, %rd5, %rd7;
	st.global.u8 	[%rd57], %rs1;
	add.s32 	%r160, %r159, 1;
	cvt.u64.u32 	%rd58, %r160;
	add.s64 	%rd59, %rd4, %rd58;
	ld.global.u8 	%rs2, [%rd59];
	add.s64 	%rd60, %rd5, %rd9;
	st.global.u8 	[%rd60], %rs2;
	add.s32 	%r161, %r159, 2;
	cvt.u64.u32 	%rd61, %r161;
	add.s64 	%rd62, %rd4, %rd61;
	ld.global.u8 	%rs3, [%rd62];
	add.s64 	%rd63, %rd5, %rd11;
	st.global.u8 	[%rd63], %rs3;
$L__BB4_2:
	ret;

}


// ===== COMPILED SASS (sm_100) =====

	.target	sm_100

	.elftype	@"ET_EXEC"


//--------------------- .note.nv.tkinfo           --------------------------
	.section	.note.nv.tkinfo,"",@"SHT_NOTE"
	.sectionflags	@"SHF_NOTE_NV_TKINFO"
	.tkinfo
        /*0018*/ 	.word	0x00000002
        /*0030*/ 	.string	""
        /*0030*/ 	.string	"ptxas"
        /*0030*/ 	.string	"Cuda compilation tools, release 13.0, V13.0.88"
        /*0030*/ 	.string	"Build cuda_13.0.r13.0/compiler.36424714_0"
        /*0030*/ 	.string	"-arch sm_100 -m 64 "



//--------------------- .note.nv.cuinfo           --------------------------
	.section	.note.nv.cuinfo,"",@"SHT_NOTE"
	.sectionflags	@"SHF_NOTE_NV_CUINFO"
        /*0018*/ 	.short	0x0002
        /*001a*/ 	.short	0x0064
        /*001c*/ 	.short	0x0082
	.zero		2


//--------------------- .nv.info                  --------------------------
	.section	.nv.info,"",@"SHT_CUDA_INFO"
	.align	4


	//----- nvinfo : EIATTR_REGCOUNT
	.align		4
        /*0000*/ 	.byte	0x04, 0x2f
        /*0002*/ 	.short	(.L_1 - .L_0)
	.align		4
.L_0:
        /*0004*/ 	.word	index@(_Z19KmeansAssignClusterPhS_PiS0_iii)
        /*0008*/ 	.word	0x00000013


	//----- nvinfo : EIATTR_FRAME_SIZE
	.align		4
.L_1:
        /*000c*/ 	.byte	0x04, 0x11
        /*000e*/ 	.short	(.L_3 - .L_2)
	.align		4
.L_2:
        /*0010*/ 	.word	index@($__internal_2_$__cuda_sm20_sqrt_rn_f32_slowpath)
        /*0014*/ 	.word	0x00000000


	//----- nvinfo : EIATTR_FRAME_SIZE
	.align		4
.L_3:
        /*0018*/ 	.byte	0x04, 0x11
        /*001a*/ 	.short	(.L_5 - .L_4)
	.align		4
.L_4:
        /*001c*/ 	.word	index@(_Z19KmeansAssignClusterPhS_PiS0_iii)
        /*0020*/ 	.word	0x00000000


	//----- nvinfo : EIATTR_REGCOUNT
	.align		4
.L_5:
        /*0024*/ 	.byte	0x04, 0x2f
        /*0026*/ 	.short	(.L_7 - .L_6)
	.align		4
.L_6:
        /*0028*/ 	.word	index@(_Z20KmeansUpdateCentroidPhPiS0_j)
        /*002c*/ 	.word	0x00000016


	//----- nvinfo : EIATTR_FRAME_SIZE
	.align		4
.L_7:
        /*0030*/ 	.byte	0x04, 0x11
        /*0032*/ 	.short	(.L_9 - .L_8)
	.align		4
.L_8:
        /*0034*/ 	.word	index@(_Z20KmeansUpdateCentroidPhPiS0_j)
        /*0038*/ 	.word	0x00000000


	//----- nvinfo : EIATTR_REGCOUNT
	.align		4
.L_9:
        /*003c*/ 	.byte	0x04, 0x2f
        /*003e*/ 	.short	(.L_11 - .L_10)
	.align		4
.L_10:
        /*0040*/ 	.word	index@(_Z13KmeansCalLossPhS_Pij)
        /*0044*/ 	.word	0x00000014


	//----- nvinfo : EIATTR_FRAME_SIZE
	.align		4
.L_11:
        /*0048*/ 	.byte	0x04, 0x11
        /*004a*/ 	.short	(.L_13 - .L_12)
	.align		4
.L_12:
        /*004c*/ 	.word	index@($__internal_1_$__cuda_sm20_sqrt_rn_f32_slowpath)
        /*0050*/ 	.word	0x00000000


	//----- nvinfo : EIATTR_FRAME_SIZE
	.align		4
.L_13:
        /*0054*/ 	.byte	0x04, 0x11
        /*0056*/ 	.short	(.L_15 - .L_14)
	.align		4
.L_14:
        /*0058*/ 	.word	index@(_Z13KmeansCalLossPhS_Pij)
        /*005c*/ 	.word	0x00000000


	//----- nvinfo : EIATTR_REGCOUNT
	.align		4
.L_15:
        /*0060*/ 	.byte	0x04, 0x2f
        /*0062*/ 	.short	(.L_17 - .L_16)
	.align		4
.L_16:
        /*0064*/ 	.word	index@(_Z12AssignCenterPhS_j)
        /*0068*/ 	.word	0x00000010


	//----- nvinfo : EIATTR_FRAME_SIZE
	.align		4
.L_17:
        /*006c*/ 	.byte	0x04, 0x11
        /*006e*/ 	.short	(.L_19 - .L_18)
	.align		4
.L_18:
        /*0070*/ 	.word	index@(_Z12AssignCenterPhS_j)
        /*0074*/ 	.word	0x00000000


	//----- nvinfo : EIATTR_REGCOUNT
	.align		4
.L_19:
        /*0078*/ 	.byte	0x04, 0x2f
        /*007a*/ 	.short	(.L_21 - .L_20)
	.align		4
.L_20:
        /*007c*/ 	.word	index@(_Z17KmeansWriteResultPhS_S_jjj)
        /*0080*/ 	.word	0x00000016


	//----- nvinfo : EIATTR_FRAME_SIZE
	.align		4
.L_21:
        /*0084*/ 	.byte	0x04, 0x11
        /*0086*/ 	.short	(.L_23 - .L_22)
	.align		4
.L_22:
        /*0088*/ 	.word	index@($__internal_0_$__cuda_sm20_sqrt_rn_f32_slowpath)
        /*008c*/ 	.word	0x00000000


	//----- nvinfo : EIATTR_FRAME_SIZE
	.align		4
.L_23:
        /*0090*/ 	.byte	0x04, 0x11
        /*0092*/ 	.short	(.L_25 - .L_24)
	.align		4
.L_24:
        /*0094*/ 	.word	index@(_Z17KmeansWriteResultPhS_S_jjj)
        /*0098*/ 	.word	0x00000000


	//----- nvinfo : EIATTR_MIN_STACK_SIZE
	.align		4
.L_25:
        /*009c*/ 	.byte	0x04, 0x12
        /*009e*/ 	.short	(.L_27 - .L_26)
	.align		4
.L_26:
        /*00a0*/ 	.word	index@(_Z17KmeansWriteResultPhS_S_jjj)
        /*00a4*/ 	.word	0x00000000


	//----- nvinfo : EIATTR_MIN_STACK_SIZE
	.align		4
.L_27:
        /*00a8*/ 	.byte	0x04, 0x12
        /*00aa*/ 	.short	(.L_29 - .L_28)
	.align		4
.L_28:
        /*00ac*/ 	.word	index@(_Z12AssignCenterPhS_j)
        /*00b0*/ 	.word	0x00000000


	//----- nvinfo : EIATTR_MIN_STACK_SIZE
	.align		4
.L_29:
        /*00b4*/ 	.byte	0x04, 0x12
        /*00b6*/ 	.short	(.L_31 - .L_30)
	.align		4
.L_30:
        /*00b8*/ 	.word	index@(_Z13KmeansCalLossPhS_Pij)
        /*00bc*/ 	.word	0x00000000


	//----- nvinfo : EIATTR_MIN_STACK_SIZE
	.align		4
.L_31:
        /*00c0*/ 	.byte	0x04, 0x12
        /*00c2*/ 	.short	(.L_33 - .L_32)
	.align		4
.L_32:
        /*00c4*/ 	.word	index@(_Z20KmeansUpdateCentroidPhPiS0_j)
        /*00c8*/ 	.word	0x00000000


	//----- nvinfo : EIATTR_MIN_STACK_SIZE
	.align		4
.L_33:
        /*00cc*/ 	.byte	0x04, 0x12
        /*00ce*/ 	.short	(.L_35 - .L_34)
	.align		4
.L_34:
        /*00d0*/ 	.word	index@(_Z19KmeansAssignClusterPhS_PiS0_iii)
        /*00d4*/ 	.word	0x00000000
.L_35:


//--------------------- .nv.compat                --------------------------
	.section	.nv.compat,"",@"SHT_CUDA_COMPAT_INFO"
	.align	4
        /*0000*/ 	.byte	0x02, 0x09, 0x00, 0x00, 0x02, 0x02, 0x01, 0x00, 0x02, 0x05, 0x05, 0x00, 0x03, 0x07, 0x01, 0x01
        /*0010*/ 	.byte	0x02, 0x03, 0x00, 0x00, 0x02, 0x06, 0x01, 0x00, 0x04, 0x0b, 0x08, 0x00, 0x01, 0x00, 0x00, 0x00
        /*0020*/ 	.byte	0x00, 0x00, 0x00, 0x00


//--------------------- .nv.info._Z17KmeansWriteResultPhS_S_jjj --------------------------
	.section	.nv.info._Z17KmeansWriteResultPhS_S_jjj,"",@"SHT_CUDA_INFO"
	.sectionflags	@""
	.align	4


	//----- nvinfo : EIATTR_CUDA_API_VERSION
	.align		4
        /*0000*/ 	.byte	0x04, 0x37
        /*0002*/ 	.short	(.L_37 - .L_36)
.L_36:
        /*0004*/ 	.word	0x00000082


	//----- nvinfo : EIATTR_KPARAM_INFO
	.align		4
.L_37:
        /*0008*/ 	.byte	0x04, 0x17
        /*000a*/ 	.short	(.L_39 - .L_38)
.L_38:
        /*000c*/ 	.word	0x00000000
        /*0010*/ 	.short	0x0005
        /*0012*/ 	.short	0x0020
        /*0014*/ 	.byte	0x00, 0xf0, 0x11, 0x00


	//----- nvinfo : EIATTR_KPARAM_INFO
	.align		4
.L_39:
        /*0018*/ 	.byte	0x04, 0x17
        /*001a*/ 	.short	(.L_41 - .L_40)
.L_40:
        /*001c*/ 	.word	0x00000000
        /*0020*/ 	.short	0x0004
        /*0022*/ 	.short	0x001c
        /*0024*/ 	.byte	0x00, 0xf0, 0x11, 0x00


	//----- nvinfo : EIATTR_KPARAM_INFO
	.align		4
.L_41:
        /*0028*/ 	.byte	0x04, 0x17
        /*002a*/ 	.short	(.L_43 - .L_42)
.L_42:
        /*002c*/ 	.word	0x00000000
        /*0030*/ 	.short	0x0003
        /*0032*/ 	.short	0x0018
        /*0034*/ 	.byte	0x00, 0xf0, 0x11, 0x00


	//----- nvinfo : EIATTR_KPARAM_INFO
	.align		4
.L_43:
        /*0038*/ 	.byte	0x04, 0x17
        /*003a*/ 	.short	(.L_45 - .L_44)
.L_44:
        /*003c*/ 	.word	0x00000000
        /*0040*/ 	.short	0x0002
        /*0042*/ 	.short	0x0010
        /*0044*/ 	.byte	0x00, 0xf5, 0x21, 0x00


	//----- nvinfo : EIATTR_KPARAM_INFO
	.align		4
.L_45:
        /*0048*/ 	.byte	0x04, 0x17
        /*004a*/ 	.short	(.L_47 - .L_46)
.L_46:
        /*004c*/ 	.word	0x00000000
        /*0050*/ 	.short	0x0001
        /*0052*/ 	.short	0x0008
        /*0054*/ 	.byte	0x00, 0xf5, 0x21, 0x00


	//----- nvinfo : EIATTR_KPARAM_INFO
	.align		4
.L_47:
        /*0058*/ 	.byte	0x04, 0x17
        /*005a*/ 	.short	(.L_49 - .L_48)
.L_48:
        /*005c*/ 	.word	0x00000000
        /*0060*/ 	.short	0x0000
        /*0062*/ 	.short	0x0000
        /*0064*/ 	.byte	0x00, 0xf5, 0x21, 0x00


	//----- nvinfo : EIATTR_SPARSE_MMA_MASK
	.align		4
.L_49:
        /*0068*/ 	.byte	0x03, 0x50
        /*006a*/ 	.short	0x0000


	//----- nvinfo : EIATTR_MAXREG_COUNT
	.align		4
        /*006c*/ 	.byte	0x03, 0x1b
        /*006e*/ 	.short	0x00ff


	//----- nvinfo : EIATTR_MERCURY_ISA_VERSION
	.align		4
        /*0070*/ 	.byte	0x03, 0x5f
        /*0072*/ 	.short	0x0101


	//----- nvinfo : EIATTR_VRC_CTA_INIT_COUNT
	.align		4
        /*0074*/ 	.byte	0x02, 0x4a
	.zero		1
	.zero		1


	//----- nvinfo : EIATTR_EXIT_INSTR_OFFSETS
	.align		4
        /*0078*/ 	.byte	0x04, 0x1c
        /*007a*/ 	.short	(.L_51 - .L_50)


	//   ....[0]....
.L_50:
        /*007c*/ 	.word	0x000000d0


	//   ....[1]....
        /*0080*/ 	.word	0x00001d70


	//----- nvinfo : EIATTR_CRS_STACK_SIZE
	.align		4
.L_51:
        /*0084*/ 	.byte	0x04, 0x1e
        /*0086*/ 	.short	(.L_53 - .L_52)
.L_52:
        /*0088*/ 	.word	0x00000000


	//----- nvinfo : EIATTR_CBANK_PARAM_SIZE
	.align		4
.L_53:
        /*008c*/ 	.byte	0x03, 0x19
        /*008e*/ 	.short	0x0024


	//----- nvinfo : EIATTR_PARAM_CBANK
	.align		4
        /*0090*/ 	.byte	0x04, 0x0a
        /*0092*/ 	.short	(.L_55 - .L_54)
	.align		4
.L_54:
        /*0094*/ 	.word	index@(.nv.constant0._Z17KmeansWriteResultPhS_S_jjj)
        /*0098*/ 	.short	0x0380
        /*009a*/ 	.short	0x0024


	//----- nvinfo : EIATTR_SW_WAR
	.align		4
.L_55:
        /*009c*/ 	.byte	0x04, 0x36
        /*009e*/ 	.short	(.L_57 - .L_56)
.L_56:
        /*00a0*/ 	.word	0x00000008
.L_57:


//--------------------- .nv.info._Z12AssignCenterPhS_j --------------------------
	.section	.nv.info._Z12AssignCenterPhS_j,"",@"SHT_CUDA_INFO"
	.sectionflags	@""
	.align	4


	//----- nvinfo : EIATTR_CUDA_API_VERSION
	.align		4
        /*0000*/ 	.byte	0x04, 0x37
        /*0002*/ 	.short	(.L_59 - .L_58)
.L_58:
        /*0004*/ 	.word	0x00000082


	//----- nvinfo : EIATTR_KPARAM_INFO
	.align		4
.L_59:
        /*0008*/ 	.byte	0x04, 0x17
        /*000a*/ 	.short	(.L_61 - .L_60)
.L_60:
        /*000c*/ 	.word	0x00000000
        /*0010*/ 	.short	0x0002
        /*0012*/ 	.short	0x0010
        /*0014*/ 	.byte	0x00, 0xf0, 0x11, 0x00


	//----- nvinfo : EIATTR_KPARAM_INFO
	.align		4
.L_61:
        /*0018*/ 	.byte	0x04, 0x17
        /*001a*/ 	.short	(.L_63 - .L_62)
.L_62:
        /*001c*/ 	.word	0x00000000
        /*0020*/ 	.short	0x0001
        /*0022*/ 	.short	0x0008
        /*0024*/ 	.byte	0x00, 0xf5, 0x21, 0x00


	//----- nvinfo : EIATTR_KPARAM_INFO
	.align		4
.L_63:
        /*0028*/ 	.byte	0x04, 0x17
        /*002a*/ 	.short	(.L_65 - .L_64)
.L_64:
        /*002c*/ 	.word	0x00000000
        /*0030*/ 	.short	0x0000
        /*0032*/ 	.short	0x0000
        /*0034*/ 	.byte	0x00, 0xf5, 0x21, 0x00


	//----- nvinfo : EIATTR_SPARSE_MMA_MASK
	.align		4
.L_65:
        /*0038*/ 	.byte	0x03, 0x50
        /*003a*/ 	.short	0x0000


	//----- nvinfo : EIATTR_MAXREG_COUNT
	.align		4
        /*003c*/ 	.byte	0x03, 0x1b
        /*003e*/ 	.short	0x00ff


	//----- nvinfo : EIATTR_MERCURY_ISA_VERSION
	.align		4
        /*0040*/ 	.byte	0x03, 0x5f
        /*0042*/ 	.short	0x0101


	//----- nvinfo : EIATTR_VRC_CTA_INIT_COUNT
	.align		4
        /*0044*/ 	.byte	0x02, 0x4a
	.zero		1
	.zero		1


	//----- nvinfo : EIATTR_EXIT_INSTR_OFFSETS
	.align		4
        /*0048*/ 	.byte	0x04, 0x1c
        /*004a*/ 	.short	(.L_67 - .L_66)


	//   ....[0]....
.L_66:
        /*004c*/ 	.word	0x000001d0


	//----- nvinfo : EIATTR_CBANK_PARAM_SIZE
	.align		4
.L_67:
        /*0050*/ 	.byte	0x03, 0x19
        /*0052*/ 	.short	0x0014


	//----- nvinfo : EIATTR_PARAM_CBANK
	.align		4
        /*0054*/ 	.byte	0x04, 0x0a
        /*0056*/ 	.short	(.L_69 - .L_68)
	.align		4
.L_68:
        /*0058*/ 	.word	index@(.nv.constant0._Z12AssignCenterPhS_j)
        /*005c*/ 	.short	0x0380
        /*005e*/ 	.short	0x0014


	//----- nvinfo : EIATTR_SW_WAR
	.align		4
.L_69:
        /*0060*/ 	.byte	0x04, 0x36
        /*0062*/ 	.short	(.L_71 - .L_70)
.L_70:
        /*0064*/ 	.word	0x00000008
.L_71:


//--------------------- .nv.info._Z13KmeansCalLossPhS_Pij --------------------------
	.section	.nv.info._Z13KmeansCalLossPhS_Pij,"",@"SHT_CUDA_INFO"
	.sectionflags	@""
	.align	4


	//----- nvinfo : EIATTR_CUDA_API_VERSION
	.align		4
        /*0000*/ 	.byte	0x04, 0x37
        /*0002*/ 	.short	(.L_73 - .L_72)
.L_72:
        /*0004*/ 	.word	0x00000082


	//----- nvinfo : EIATTR_KPARAM_INFO
	.align		4
.L_73:
        /*0008*/ 	.byte	0x04, 0x17
        /*000a*/ 	.short	(.L_75 - .L_74)
.L_74:
        /*000c*/ 	.word	0x00000000
        /*0010*/ 	.short	0x0003
        /*0012*/ 	.short	0x0018
        /*0014*/ 	.byte	0x00, 0xf0, 0x11, 0x00


	//----- nvinfo : EIATTR_KPARAM_INFO
	.align		4
.L_75:
        /*0018*/ 	.byte	0x04, 0x17
        /*001a*/ 	.short	(.L_77 - .L_76)
.L_76:
        /*001c*/ 	.word	0x00000000
        /*0020*/ 	.short	0x0002
        /*0022*/ 	.short	0x0010
        /*0024*/ 	.byte	0x00, 0xf5, 0x21, 0x00


	//----- nvinfo : EIATTR_KPARAM_INFO
	.align		4
.L_77:
        /*0028*/ 	.byte	0x04, 0x17
        /*002a*/ 	.short	(.L_79 - .L_78)
.L_78:
        /*002c*/ 	.word	0x00000000
        /*0030*/ 	.short	0x0001
        /*0032*/ 	.short	0x0008
        /*0034*/ 	.byte	0x00, 0xf5, 0x21, 0x00


	//----- nvinfo : EIATTR_KPARAM_INFO
	.align		4
.L_79:
        /*0038*/ 	.byte	0x04, 0x17
        /*003a*/ 	.short	(.L_81 - .L_80)
.L_80:
        /*003c*/ 	.word	0x00000000
        /*0040*/ 	.short	0x0000
        /*0042*/ 	.short	0x0000
        /*0044*/ 	.byte	0x00, 0xf5, 0x21, 0x00


	//----- nvinfo : EIATTR_SPARSE_MMA_MASK
	.align		4
.L_81:
        /*0048*/ 	.byte	0x03, 0x50
        /*004a*/ 	.short	0x0000


	//----- nvinfo : EIATTR_MAXREG_COUNT
	.align		4
        /*004c*/ 	.byte	0x03, 0x1b
        /*004e*/ 	.short	0x00ff


	//----- nvinfo : EIATTR_MERCURY_ISA_VERSION
	.align		4
        /*0050*/ 	.byte	0x03, 0x5f
        /*0052*/ 	.short	0x0101


	//----- nvinfo : EIATTR_INT_WARP_WIDE_INSTR_OFFSETS
	.align		4
        /*0054*/ 	.byte	0x04, 0x31
        /*0056*/ 	.short	(.L_83 - .L_82)


	//   ....[0]....
.L_82:
        /*0058*/ 	.word	0x00000350


	//   ....[1]....
        /*005c*/ 	.word	0x00000380


	//----- nvinfo : EIATTR_VRC_CTA_INIT_COUNT
	.align		4
.L_83:
        /*0060*/ 	.byte	0x02, 0x4a
	.zero		1
	.zero		1


	//----- nvinfo : EIATTR_EXIT_INSTR_OFFSETS
	.align		4
        /*0064*/ 	.byte	0x04, 0x1c
        /*0066*/ 	.short	(.L_85 - .L_84)


	//   ....[0]....
.L_84:
        /*0068*/ 	.word	0x000003c0


	//----- nvinfo : EIATTR_CRS_STACK_SIZE
	.align		4
.L_85:
        /*006c*/ 	.byte	0x04, 0x1e
        /*006e*/ 	.short	(.L_87 - .L_86)
.L_86:
        /*0070*/ 	.word	0x00000000


	//----- nvinfo : EIATTR_CBANK_PARAM_SIZE
	.align		4
.L_87:
        /*0074*/ 	.byte	0x03, 0x19
        /*0076*/ 	.short	0x001c


	//----- nvinfo : EIATTR_PARAM_CBANK
	.align		4
        /*0078*/ 	.byte	0x04, 0x0a
        /*007a*/ 	.short	(.L_89 - .L_88)
	.align		4
.L_88:
        /*007c*/ 	.word	index@(.nv.constant0._Z13KmeansCalLossPhS_Pij)
        /*0080*/ 	.short	0x0380
        /*0082*/ 	.short	0x001c


	//----- nvinfo : EIATTR_SW_WAR
	.align		4
.L_89:
        /*0084*/ 	.byte	0x04, 0x36
        /*0086*/ 	.short	(.L_91 - .L_90)
.L_90:
        /*0088*/ 	.word	0x00000008
.L_91:


//--------------------- .nv.info._Z20KmeansUpdateCentroidPhPiS0_j --------------------------
	.section	.nv.info._Z20KmeansUpdateCentroidPhPiS0_j,"",@"SHT_CUDA_INFO"
	.sectionflags	@""
	.align	4


	//----- nvinfo : EIATTR_CUDA_API_VERSION
	.align		4
        /*0000*/ 	.byte	0x04, 0x37
        /*0002*/ 	.short	(.L_93 - .L_92)
.L_92:
        /*0004*/ 	.word	0x00000082


	//----- nvinfo : EIATTR_KPARAM_INFO
	.align		4
.L_93:
        /*0008*/ 	.byte	0x04, 0x17
        /*000a*/ 	.short	(.L_95 - .L_94)
.L_94:
        /*000c*/ 	.word	0x00000000
        /*0010*/ 	.short	0x0003
        /*0012*/ 	.short	0x0018
        /*0014*/ 	.byte	0x00, 0xf0, 0x11, 0x00


	//----- nvinfo : EIATTR_KPARAM_INFO
	.align		4
.L_95:
        /*0018*/ 	.byte	0x04, 0x17
        /*001a*/ 	.short	(.L_97 - .L_96)
.L_96:
        /*001c*/ 	.word	0x00000000
        /*0020*/ 	.short	0x0002
        /*0022*/ 	.short	0x0010
        /*0024*/ 	.byte	0x00, 0xf5, 0x21, 0x00


	//----- nvinfo : EIATTR_KPARAM_INFO
	.align		4
.L_97:
        /*0028*/ 	.byte	0x04, 0x17
        /*002a*/ 	.short	(.L_99 - .L_98)
.L_98:
        /*002c*/ 	.word	0x00000000
        /*0030*/ 	.short	0x0001
        /*0032*/ 	.short	0x0008
        /*0034*/ 	.byte	0x00, 0xf5, 0x21, 0x00


	//----- nvinfo : EIATTR_KPARAM_INFO
	.align		4
.L_99:
        /*0038*/ 	.byte	0x04, 0x17
        /*003a*/ 	.short	(.L_101 - .L_100)
.L_100:
        /*003c*/ 	.word	0x00000000
        /*0040*/ 	.short	0x0000
        /*0042*/ 	.short	0x0000
        /*0044*/ 	.byte	0x00, 0xf5, 0x21, 0x00


	//----- nvinfo : EIATTR_SPARSE_MMA_MASK
	.align		4
.L_101:
        /*0048*/ 	.byte	0x03, 0x50
        /*004a*/ 	.short	0x0000


	//----- nvinfo : EIATTR_MAXREG_COUNT
	.align		4
        /*004c*/ 	.byte	0x03, 0x1b
        /*004e*/ 	.short	0x00ff


	//----- nvinfo : EIATTR_MERCURY_ISA_VERSION
	.align		4
        /*0050*/ 	.byte	0x03, 0x5f
        /*0052*/ 	.short	0x0101


	//----- nvinfo : EIATTR_VRC_CTA_INIT_COUNT
	.align		4
        /*0054*/ 	.byte	0x02, 0x4a
	.zero		1
	.zero		1


	//----- nvinfo : EIATTR_EXIT_INSTR_OFFSETS
	.align		4
        /*0058*/ 	.byte	0x04, 0x1c
        /*005a*/ 	.short	(.L_103 - .L_102)


	//   ....[0]....
.L_102:
        /*005c*/ 	.word	0x00000690


	//----- nvinfo : EIATTR_CBANK_PARAM_SIZE
	.align		4
.L_103:
        /*0060*/ 	.byte	0x03, 0x19
        /*0062*/ 	.short	0x001c


	//----- nvinfo : EIATTR_PARAM_CBANK
	.align		4
        /*0064*/ 	.byte	0x04, 0x0a
        /*0066*/ 	.short	(.L_105 - .L_104)
	.align		4
.L_104:
        /*0068*/ 	.word	index@(.nv.constant0._Z20KmeansUpdateCentroidPhPiS0_j)
        /*006c*/ 	.short	0x0380
        /*006e*/ 	.short	0x001c


	//----- nvinfo : EIATTR_SW_WAR
	.align		4
.L_105:
        /*0070*/ 	.byte	0x04, 0x36
        /*0072*/ 	.short	(.L_107 - .L_106)
.L_106:
        /*0074*/ 	.word	0x00000008
.L_107:


//--------------------- .nv.info._Z19KmeansAssignClusterPhS_PiS0_iii --------------------------
	.section	.nv.info._Z19KmeansAssignClusterPhS_PiS0_iii,"",@"SHT_CUDA_INFO"
	.sectionflags	@""
	.align	4


	//----- nvinfo : EIATTR_CUDA_API_VERSION
	.align		4
        /*0000*/ 	.byte	0x04, 0x37
        /*0002*/ 	.short	(.L_109 - .L_108)
.L_108:
        /*0004*/ 	.word	0x00000082


	//----- nvinfo : EIATTR_KPARAM_INFO
	.align		4
.L_109:
        /*0008*/ 	.byte	0x04, 0x17
        /*000a*/ 	.short	(.L_111 - .L_110)
.L_110:
        /*000c*/ 	.word	0x00000000
        /*0010*/ 	.short	0x0006
        /*0012*/ 	.short	0x0028
        /*0014*/ 	.byte	0x00, 0xf0, 0x11, 0x00


	//----- nvinfo : EIATTR_KPARAM_INFO
	.align		4
.L_111:
        /*0018*/ 	.byte	0x04, 0x17
        /*001a*/ 	.short	(.L_113 - .L_112)
.L_112:
        /*001c*/ 	.word	0x00000000
        /*0020*/ 	.short	0x0005
        /*0022*/ 	.short	0x0024
        /*0024*/ 	.byte	0x00, 0xf0, 0x11, 0x00


	//----- nvinfo : EIATTR_KPARAM_INFO
	.align		4
.L_113:
        /*0028*/ 	.byte	0x04, 0x17
        /*002a*/ 	.short	(.L_115 - .L_114)
.L_114:
        /*002c*/ 	.word	0x00000000
        /*0030*/ 	.short	0x0004
        /*0032*/ 	.short	0x0020
        /*0034*/ 	.byte	0x00, 0xf0, 0x11, 0x00


	//----- nvinfo : EIATTR_KPARAM_INFO
	.align		4
.L_115:
        /*0038*/ 	.byte	0x04, 0x17
        /*003a*/ 	.short	(.L_117 - .L_116)
.L_116:
        /*003c*/ 	.word	0x00000000
        /*0040*/ 	.short	0x0003
        /*0042*/ 	.short	0x0018
        /*0044*/ 	.byte	0x00, 0xf5, 0x21, 0x00


	//----- nvinfo : EIATTR_KPARAM_INFO
	.align		4
.L_117:
        /*0048*/ 	.byte	0x04, 0x17
        /*004a*/ 	.short	(.L_119 - .L_118)
.L_118:
        /*004c*/ 	.word	0x00000000
        /*0050*/ 	.short	0x0002
        /*0052*/ 	.short	0x0010
        /*0054*/ 	.byte	0x00, 0xf5, 0x21, 0x00


	//----- nvinfo : EIATTR_KPARAM_INFO
	.align		4
.L_119:
        /*0058*/ 	.byte	0x04, 0x17
        /*005a*/ 	.short	(.L_121 - .L_120)
.L_120:
        /*005c*/ 	.word	0x00000000
        /*0060*/ 	.short	0x0001
        /*0062*/ 	.short	0x0008
        /*0064*/ 	.byte	0x00, 0xf5, 0x21, 0x00


	//----- nvinfo : EIATTR_KPARAM_INFO
	.align		4
.L_121:
        /*0068*/ 	.byte	0x04, 0x17
        /*006a*/ 	.short	(.L_123 - .L_122)
.L_122:
        /*006c*/ 	.word	0x00000000
        /*0070*/ 	.short	0x0000
        /*0072*/ 	.short	0x0000
        /*0074*/ 	.byte	0x00, 0xf5, 0x21, 0x00


	//----- nvinfo : EIATTR_SPARSE_MMA_MASK
	.align		4
.L_123:
        /*0078*/ 	.byte	0x03, 0x50
        /*007a*/ 	.short	0x0000


	//----- nvinfo : EIATTR_MAXREG_COUNT
	.align		4
        /*007c*/ 	.byte	0x03, 0x1b
        /*007e*/ 	.short	0x00ff


	//----- nvinfo : EIATTR_MERCURY_ISA_VERSION
	.align		4
        /*0080*/ 	.byte	0x03, 0x5f
        /*0082*/ 	.short	0x0101


	//----- nvinfo : EIATTR_VRC_CTA_INIT_COUNT
	.align		4
        /*0084*/ 	.byte	0x02, 0x4a
	.zero		1
	.zero		1


	//----- nvinfo : EIATTR_EXIT_INSTR_OFFSETS
	.align		4
        /*0088*/ 	.byte	0x04, 0x1c
        /*008a*/ 	.short	(.L_125 - .L_124)


	//   ....[0]....
.L_124:
        /*008c*/ 	.word	0x000000d0


	//   ....[1]....
        /*0090*/ 	.word	0x000017c0


	//----- nvinfo : EIATTR_CRS_STACK_SIZE
	.align		4
.L_125:
        /*0094*/ 	.byte	0x04, 0x1e
        /*0096*/ 	.short	(.L_127 - .L_126)
.L_126:
        /*0098*/ 	.word	0x00000000


	//----- nvinfo : EIATTR_CBANK_PARAM_SIZE
	.align		4
.L_127:
        /*009c*/ 	.byte	0x03, 0x19
        /*009e*/ 	.short	0x002c


	//----- nvinfo : EIATTR_PARAM_CBANK
	.align		4
        /*00a0*/ 	.byte	0x04, 0x0a
        /*00a2*/ 	.short	(.L_129 - .L_128)
	.align		4
.L_128:
        /*00a4*/ 	.word	index@(.nv.constant0._Z19KmeansAssignClusterPhS_PiS0_iii)
        /*00a8*/ 	.short	0x0380
        /*00aa*/ 	.short	0x002c


	//----- nvinfo : EIATTR_SW_WAR
	.align		4
.L_129:
        /*00ac*/ 	.byte	0x04, 0x36
        /*00ae*/ 	.short	(.L_131 - .L_130)
.L_130:
        /*00b0*/ 	.word	0x00000008
.L_131:


//--------------------- .nv.callgraph             --------------------------
	.section	.nv.callgraph,"",@"SHT_CUDA_CALLGRAPH"
	.align	4
	.sectionentsize	8
	.align		4
        /*0000*/ 	.word	0x00000000
	.align		4
        /*0004*/ 	.word	0xffffffff
	.align		4
        /*0008*/ 	.word	0x00000000
	.align		4
        /*000c*/ 	.word	0xfffffffe
	.align		4
        /*0010*/ 	.word	0x00000000
	.align		4
        /*0014*/ 	.word	0xfffffffd
	.align		4
        /*0018*/ 	.word	0x00000000
	.align		4
        /*001c*/ 	.word	0xfffffffc


//--------------------- .text._Z17KmeansWriteResultPhS_S_jjj --------------------------
	.section	.text._Z17KmeansWriteResultPhS_S_jjj,"ax",@progbits
	.align	128
        .global         _Z17KmeansWriteResultPhS_S_jjj
        .type           _Z17KmeansWriteResultPhS_S_jjj,@function
        .size           _Z17KmeansWriteResultPhS_S_jjj,(.L_x_89 - _Z17KmeansWriteResultPhS_S_jjj)
        .other          _Z17KmeansWriteResultPhS_S_jjj,@"STO_CUDA_ENTRY STV_DEFAULT"
_Z17KmeansWriteResultPhS_S_jjj:
.text._Z17KmeansWriteResultPhS_S_jjj:
[----:B------:R-:W-:Y:S01]  /*0000*/  LDC R1, c[0x0][0x37c] ;  /* 0x0000df00ff017b82 */ /* 0x000fe20000000800 */
[----:B------:R-:W0:Y:S07]  /*0010*/  S2R R2, SR_TID.Y ;  /* 0x0000000000027919 */ /* 0x000e2e0000002200 */
[----:B------:R-:W1:Y:S01]  /*0020*/  LDC R0, c[0x0][0x360] ;  /* 0x0000d800ff007b82 */ /* 0x000e620000000800 */
[----:B------:R-:W2:Y:S01]  /*0030*/  LDCU.64 UR6, c[0x0][0x398] ;  /* 0x00007300ff0677ac */ /* 0x000ea20008000a00 */
[----:B------:R-:W1:Y:S06]  /*0040*/  S2R R3, SR_TID.X ;  /* 0x0000000000037919 */ /* 0x000e6c0000002100 */
[----:B------:R-:W0:Y:S08]  /*0050*/  S2UR UR5, SR_CTAID.Y ;  /* 0x00000000000579c3 */ /* 0x000e300000002600 */
[----:B------:R-:W0:Y:S08]  /*0060*/  LDC R5, c[0x0][0x364] ;  /* 0x0000d900ff057b82 */ /* 0x000e300000000800 */
[----:B------:R-:W1:Y:S01]  /*0070*/  S2UR UR4, SR_CTAID.X ;  /* 0x00000000000479c3 */ /* 0x000e620000002500 */
[----:B0-----:R-:W-:-:S05]  /*0080*/  IMAD R5, R5, UR5, R2 ;  /* 0x0000000505057c24 */ /* 0x001fca000f8e0202 */
[----:B--2---:R-:W-:Y:S01]  /*0090*/  ISETP.GE.AND P0, PT, R5, UR7, PT ;  /* 0x0000000705007c0c */ /* 0x004fe2000bf06270 */
[----:B-1----:R-:W-:-:S05]  /*00a0*/  IMAD R0, R0, UR4, R3 ;  /* 0x0000000400007c24 */ /* 0x002fca000f8e0203 */
[----:B------:R-:W-:-:S04]  /*00b0*/  ISETP.GE.OR P0, PT, R0, UR6, P0 ;  /* 0x0000000600007c0c */ /* 0x000fc80008706670 */
[----:B------:R-:W-:-:S13]  /*00c0*/  ISETP.LT.OR P0, PT, R0, RZ, P0 ;  /* 0x000000ff0000720c */ /* 0x000fda0000701670 */
[----:B------:R-:W-:Y:S05]  /*00d0*/  @P0 EXIT ;  /* 0x000000000000094d */ /* 0x000fea0003800000 */
[----:B------:R-:W0:Y:S01]  /*00e0*/  LDCU UR4, c[0x0][0x3a0] ;  /* 0x00007400ff0477ac */ /* 0x000e220008000800 */
[----:B------:R-:W1:Y:S01]  /*00f0*/  LDC.64 R2, c[0x0][0x390] ;  /* 0x0000e400ff027b82 */ /* 0x000e620000000a00 */
[----:B------:R-:W-:Y:S01]  /*0100*/  IMAD R9, R5, UR6, R0 ;  /* 0x0000000605097c24 */ /* 0x000fe2000f8e0200 */
[----:B------:R-:W2:Y:S01]  /*0110*/  LDCU.64 UR8, c[0x0][0x380] ;  /* 0x00007000ff0877ac */ /* 0x000ea20008000a00 */
[----:B------:R-:W1:Y:S02]  /*0120*/  LDCU.64 UR10, c[0x0][0x358] ;  /* 0x00006b00ff0a77ac */ /* 0x000e640008000a00 */
[----:B0-----:R-:W-:-:S04]  /*0130*/  IMAD R9, R9, UR4, RZ ;  /* 0x0000000409097c24 */ /* 0x001fc8000f8e02ff */
[C---:B------:R-:W-:Y:S01]  /*0140*/  VIADD R7, R9.reuse, 0x2 ;  /* 0x0000000209077836 */ /* 0x040fe20000000000 */
[C---:B--2---:R-:W-:Y:S02]  /*0150*/  IADD3 R14, P0, PT, R9.reuse, UR8, RZ ;  /* 0x00000008090e7c10 */ /* 0x044fe4000ff1e0ff */
[----:B------:R-:W-:Y:S01]  /*0160*/  IADD3 R8, PT, PT, R9, 0x1, RZ ;  /* 0x0000000109087810 */ /* 0x000fe20007ffe0ff */
[----:B-1----:R-:W2:Y:S01]  /*0170*/  LDG.E.U8 R17, desc[UR10][R2.64] ;  /* 0x0000000a02117981 */ /* 0x002ea2000c1e1100 */
[----:B------:R-:W-:Y:S02]  /*0180*/  IADD3.X R15, PT, PT, RZ, UR9, RZ, P0, !PT ;  /* 0x00000009ff0f7c10 */ /* 0x000fe400087fe4ff */
[----:B------:R-:W-:Y:S01]  /*0190*/  IADD3 R12, P0, PT, R8, UR8, RZ ;  /* 0x00000008080c7c10 */ /* 0x000fe2000ff1e0ff */
[----:B------:R-:W3:Y:S01]  /*01a0*/  LDG.E.U8 R0, desc[UR10][R2.64+0x1] ;  /* 0x0000010a02007981 */ /* 0x000ee2000c1e1100 */
[----:B------:R-:W-:-:S03]  /*01b0*/  IADD3 R10, P1, PT, R7, UR8, RZ ;  /* 0x00000008070a7c10 */ /* 0x000fc6000ff3e0ff */
[----:B------:R-:W-:Y:S01]  /*01c0*/  IMAD.X R13, RZ, RZ, UR9, P0 ;  /* 0x00000009ff0d7e24 */ /* 0x000fe200080e06ff */
[----:B------:R-:W2:Y:S01]  /*01d0*/  LDG.E.U8 R6, desc[UR10][R14.64] ;  /* 0x0000000a0e067981 */ /* 0x000ea2000c1e1100 */
[----:B------:R-:W-:-:S03]  /*01e0*/  IADD3.X R11, PT, PT, RZ, UR9, RZ, P1, !PT ;  /* 0x00000009ff0b7c10 */ /* 0x000fc60008ffe4ff */
[----:B------:R-:W3:Y:S04]  /*01f0*/  LDG.E.U8 R5, desc[UR10][R12.64] ;  /* 0x0000000a0c057981 */ /* 0x000ee8000c1e1100 */
[----:B------:R-:W4:Y:S04]  /*0200*/  LDG.E.U8 R4, desc[UR10][R10.64] ;  /* 0x0000000a0a047981 */ /* 0x000f28000c1e1100 */
[----:B------:R-:W4:Y:S01]  /*0210*/  LDG.E.U8 R19, desc[UR10][R2.64+0x2] ;  /* 0x0000020a02137981 */ /* 0x000f22000c1e1100 */
[----:B------:R-:W-:Y:S01]  /*0220*/  BSSY.RECONVERGENT B0, `(.L_x_0) ;  /* 0x0000015000007945 */ /* 0x000fe20003800200 */
[----:B--2---:R-:W-:Y:S01]  /*0230*/  IMAD.IADD R17, R6, 0x1, -R17 ;  /* 0x0000000106117824 */ /* 0x004fe200078e0a11 */
[----:B---3--:R-:W-:-:S03]  /*0240*/  IADD3 R0, PT, PT, R5, -R0, RZ ;  /* 0x8000000005007210 */ /* 0x008fc60007ffe0ff */
[----:B------:R-:W-:-:S04]  /*0250*/  IMAD R17, R17, R17, RZ ;  /* 0x0000001111117224 */ /* 0x000fc800078e02ff */
[----:B------:R-:W-:Y:S02]  /*0260*/  IMAD R17, R0, R0, R17 ;  /* 0x0000000000117224 */ /* 0x000fe400078e0211 */
[----:B----4-:R-:W-:-:S04]  /*0270*/  IMAD.IADD R16, R4, 0x1, -R19 ;  /* 0x0000000104107824 */ /* 0x010fc800078e0a13 */
[----:B------:R-:W-:-:S05]  /*0280*/  IMAD R17, R16, R16, R17 ;  /* 0x0000001010117224 */ /* 0x000fca00078e0211 */
[----:B------:R-:W-:-:S04]  /*0290*/  I2FP.F32.U32 R0, R17 ;  /* 0x0000001100007245 */ /* 0x000fc80000201000 */
[----:B------:R-:W-:Y:S01]  /*02a0*/  IADD3 R12, PT, PT, R0, -0xd000000, RZ ;  /* 0xf3000000000c7810 */ /* 0x000fe20007ffe0ff */
[----:B------:R0:W1:Y:S03]  /*02b0*/  MUFU.RSQ R13, R0 ;  /* 0x00000000000d7308 */ /* 0x0000660000001400 */
[----:B------:R-:W-:-:S13]  /*02c0*/  ISETP.GT.U32.AND P0, PT, R12, 0x727fffff, PT ;  /* 0x727fffff0c00780c */ /* 0x000fda0003f04070 */
[----:B0-----:R-:W-:Y:S05]  /*02d0*/  @!P0 BRA `(.L_x_1) ;  /* 0x0000000000148947 */ /* 0x001fea0003800000 */
[----:B------:R-:W-:Y:S01]  /*02e0*/  BSSY.RECONVERGENT B1, `(.L_x_2) ;  /* 0x0000003000017945 */ /* 0x000fe20003800200 */
[----:B------:R-:W-:-:S07]  /*02f0*/  MOV R2, 0x310 ;  /* 0x0000031000027802 */ /* 0x000fce0000000f00 */
[----:B-1----:R-:W-:Y:S05]  /*0300*/  CALL.REL.NOINC `($__internal_0_$__cuda_sm20_sqrt_rn_f32_slowpath) ;  /* 0x00000018009c7944 */ /* 0x002fea0003c00000 */
[----:B------:R-:W-:Y:S05]  /*0310*/  BSYNC.RECONVERGENT B1 ;  /* 0x0000000000017941 */ /* 0x000fea0003800200 */
.L_x_2:
[----:B------:R-:W-:Y:S05]  /*0320*/  BRA `(.L_x_3) ;  /* 0x0000000000107947 */ /* 0x000fea0003800000 */
.L_x_1:
[----:B-1----:R-:W-:Y:S01]  /*0330*/  FMUL.FTZ R3, R0, R13 ;  /* 0x0000000d00037220 */ /* 0x002fe20000410000 */
[----:B------:R-:W-:-:S03]  /*0340*/  FMUL.FTZ R13, R13, 0.5 ;  /* 0x3f0000000d0d7820 */ /* 0x000fc60000410000 */
[----:B------:R-:W-:-:S04]  /*0350*/  FFMA R0, -R3, R3, R0 ;  /* 0x0000000303007223 */ /* 0x000fc80000000100 */
[----:B------:R-:W-:-:S07]  /*0360*/  FFMA R0, R0, R13, R3 ;  /* 0x0000000d00007223 */ /* 0x000fce0000000003 */
.L_x_3:
[----:B------:R-:W-:Y:S05]  /*0370*/  BSYNC.RECONVERGENT B0 ;  /* 0x0000000000007941 */ /* 0x000fea0003800200 */
.L_x_0:
[----:B------:R-:W0:Y:S01]  /*0380*/  LDCU UR6, c[0x0][0x3a0] ;  /* 0x00007400ff0677ac */ /* 0x000e220008000800 */
[----:B------:R-:W1:Y:S01]  /*0390*/  LDCU.64 UR8, c[0x0][0x390] ;  /* 0x00007200ff0877ac */ /* 0x000e620008000a00 */
[----:B0-----:R-:W-:Y:S02]  /*03a0*/  UIADD3 UR4, UPT, UPT, UR6, 0x1, URZ ;  /* 0x0000000106047890 */ /* 0x001fe4000fffe0ff */
[----:B-1----:R-:W-:Y:S02]  /*03b0*/  UIADD3 UR7, UP0, UPT, UR6, UR8, URZ ;  /* 0x0000000806077290 */ /* 0x002fe4000ff1e0ff */
[----:B------:R-:W-:Y:S02]  /*03c0*/  UIADD3 UR6, UPT, UPT, UR6, 0x2, URZ ;  /* 0x0000000206067890 */ /* 0x000fe4000fffe0ff */
[----:B------:R-:W-:Y:S02]  /*03d0*/  UIADD3.X UR13, UPT, UPT, URZ, UR9, URZ, UP0, !UPT ;  /* 0x00000009ff0d7290 */ /* 0x000fe400087fe4ff */
[----:B------:R-:W-:Y:S01]  /*03e0*/  UIADD3 UR12, UP0, UPT, UR4, UR8, URZ ;  /* 0x00000008040c7290 */ /* 0x000fe2000ff1e0ff */
[----:B------:R-:W-:Y:S01]  /*03f0*/  IMAD.U32 R2, RZ, RZ, UR7 ;  /* 0x00000007ff027e24 */ /* 0x000fe2000f8e00ff */
[----:B------:R-:W-:-:S02]  /*0400*/  UIADD3 UR5, UP1, UPT, UR6, UR8, URZ ;  /* 0x0000000806057290 */ /* 0x000fc4000ff3e0ff */
[----:B------:R-:W-:Y:S01]  /*0410*/  UIADD3.X UR8, UPT, UPT, URZ, UR9, URZ, UP0, !UPT ;  /* 0x00000009ff087290 */ /* 0x000fe200087fe4ff */
[----:B------:R-:W-:Y:S01]  /*0420*/  MOV R3, UR13 ;  /* 0x0000000d00037c02 */ /* 0x000fe20008000f00 */
[----:B------:R-:W-:Y:S01]  /*0430*/  UIADD3.X UR7, UPT, UPT, URZ, UR9, URZ, UP1, !UPT ;  /* 0x00000009ff077290 */ /* 0x000fe20008ffe4ff */
[----:B------:R-:W-:-:S03]  /*0440*/  IMAD.U32 R10, RZ, RZ, UR12 ;  /* 0x0000000cff0a7e24 */ /* 0x000fc6000f8e00ff */
[----:B------:R-:W-:Y:S01]  /*0450*/  MOV R11, UR8 ;  /* 0x00000008000b7c02 */ /* 0x000fe20008000f00 */
[----:B------:R-:W2:Y:S01]  /*0460*/  LDG.E.U8 R3, desc[UR10][R2.64] ;  /* 0x0000000a02037981 */ /* 0x000ea2000c1e1100 */
[----:B------:R-:W-:Y:S01]  /*0470*/  MOV R13, UR7 ;  /* 0x00000007000d7c02 */ /* 0x000fe20008000f00 */
[----:B------:R-:W-:Y:S02]  /*0480*/  IMAD.U32 R12, RZ, RZ, UR5 ;  /* 0x00000005ff0c7e24 */ /* 0x000fe4000f8e00ff */
[----:B------:R-:W3:Y:S04]  /*0490*/  LDG.E.U8 R10, desc[UR10][R10.64] ;  /* 0x0000000a0a0a7981 */ /* 0x000ee8000c1e1100 */
[----:B------:R-:W4:Y:S01]  /*04a0*/  LDG.E.U8 R13, desc[UR10][R12.64] ;  /* 0x0000000a0c0d7981 */ /* 0x000f22000c1e1100 */
[----:B------:R-:W0:Y:S01]  /*04b0*/  F2I.TRUNC.NTZ R0, R0 ;  /* 0x0000000000007305 */ /* 0x000e22000020f100 */
[----:B------:R-:W-:Y:S01]  /*04c0*/  BSSY.RECONVERGENT B0, `(.L_x_4) ;  /* 0x0000017000007945 */ /* 0x000fe20003800200 */
[----:B--2---:R-:W-:Y:S01]  /*04d0*/  IMAD.IADD R14, R6, 0x1, -R3 ;  /* 0x00000001060e7824 */ /* 0x004fe200078e0a03 */
[----:B---3--:R-:W-:-:S03]  /*04e0*/  IADD3 R15, PT, PT, R5, -R10, RZ ;  /* 0x8000000a050f7210 */ /* 0x008fc60007ffe0ff */
[----:B------:R-:W-:Y:S01]  /*04f0*/  IMAD R14, R14, R14, RZ ;  /* 0x0000000e0e0e7224 */ /* 0x000fe200078e02ff */
[----:B0-----:R-:W-:Y:S01]  /*0500*/  VIMNMX R10, PT, PT, R0, 0xf4240, PT ;  /* 0x000f4240000a7848 */ /* 0x001fe20003fe0100 */
[----:B----4-:R-:W-:Y:S02]  /*0510*/  IMAD.IADD R17, R4, 0x1, -R13 ;  /* 0x0000000104117824 */ /* 0x010fe400078e0a0d */
[----:B------:R-:W-:-:S04]  /*0520*/  IMAD R14, R15, R15, R14 ;  /* 0x0000000f0f0e7224 */ /* 0x000fc800078e020e */
[----:B------:R-:W-:-:S05]  /*0530*/  IMAD R14, R17, R17, R14 ;  /* 0x00000011110e7224 */ /* 0x000fca00078e020e */
[----:B------:R-:W-:-:S04]  /*0540*/  I2FP.F32.U32 R14, R14 ;  /* 0x0000000e000e7245 */ /* 0x000fc80000201000 */
[----:B------:R-:W-:Y:S01]  /*0550*/  IADD3 R2, PT, PT, R14, -0xd000000, RZ ;  /* 0xf30000000e027810 */ /* 0x000fe20007ffe0ff */
[----:B------:R0:W1:Y:S03]  /*0560*/  MUFU.RSQ R3, R14 ;  /* 0x0000000e00037308 */ /* 0x0000660000001400 */
[----:B------:R-:W-:-:S13]  /*0570*/  ISETP.GT.U32.AND P0, PT, R2, 0x727fffff, PT ;  /* 0x727fffff0200780c */ /* 0x000fda0003f04070 */
[----:B0-----:R-:W-:Y:S05]  /*0580*/  @!P0 BRA `(.L_x_5) ;  /* 0x0000000000188947 */ /* 0x001fea0003800000 */
[----:B------:R-:W-:Y:S01]  /*0590*/  BSSY.RECONVERGENT B1, `(.L_x_6) ;  /* 0x0000004000017945 */ /* 0x000fe20003800200 */
[----:B------:R-:W-:Y:S01]  /*05a0*/  IMAD.MOV.U32 R0, RZ, RZ, R14 ;  /* 0x000000ffff007224 */ /* 0x000fe200078e000e */
[----:B------:R-:W-:-:S07]  /*05b0*/  MOV R2, 0x5d0 ;  /* 0x000005d000027802 */ /* 0x000fce0000000f00 */
[----:B-1----:R-:W-:Y:S05]  /*05c0*/  CALL.REL.NOINC `($__internal_0_$__cuda_sm20_sqrt_rn_f32_slowpath) ;  /* 0x0000001400ec7944 */ /* 0x002fea0003c00000 */
[----:B------:R-:W-:Y:S05]  /*05d0*/  BSYNC.RECONVERGENT B1 ;  /* 0x0000000000017941 */ /* 0x000fea0003800200 */
.L_x_6:
[----:B------:R-:W-:Y:S05]  /*05e0*/  BRA `(.L_x_7) ;  /* 0x0000000000107947 */ /* 0x000fea0003800000 */
.L_x_5:
[----:B-1----:R-:W-:Y:S01]  /*05f0*/  FMUL.FTZ R11, R14, R3 ;  /* 0x000000030e0b7220 */ /* 0x002fe20000410000 */
[----:B------:R-:W-:-:S03]  /*0600*/  FMUL.FTZ R3, R3, 0.5 ;  /* 0x3f00000003037820 */ /* 0x000fc60000410000 */
[----:B------:R-:W-:-:S04]  /*0610*/  FFMA R0, -R11, R11, R14 ;  /* 0x0000000b0b007223 */ /* 0x000fc8000000010e */
[----:B------:R-:W-:-:S07]  /*0620*/  FFMA R0, R0, R3, R11 ;  /* 0x0000000300007223 */ /* 0x000fce000000000b */
.L_x_7:
[----:B------:R-:W-:Y:S05]  /*0630*/  BSYNC.RECONVERGENT B0 ;  /* 0x0000000000007941 */ /* 0x000fea0003800200 */
.L_x_4:
[----:B------:R-:W0:Y:S01]  /*0640*/  LDCU UR7, c[0x0][0x3a0] ;  /* 0x00007400ff0777ac */ /* 0x000e220008000800 */
[----:B------:R-:W1:Y:S01]  /*0650*/  LDCU.64 UR8, c[0x0][0x390] ;  /* 0x00007200ff0877ac */ /* 0x000e620008000a00 */
[----:B0-----:R-:W-:Y:S02]  /*0660*/  USHF.L.U32 UR5, UR7, 0x1, URZ ;  /* 0x0000000107057899 */ /* 0x001fe400080006ff */
[----:B------:R-:W-:Y:S02]  /*0670*/  UIADD3 UR6, UPT, UPT, UR6, UR7, URZ ;  /* 0x0000000706067290 */ /* 0x000fe4000fffe0ff */
[----:B-1----:R-:W-:-:S04]  /*0680*/  UIADD3 UR12, UP0, UPT, UR5, UR8, URZ ;  /* 0x00000008050c7290 */ /* 0x002fc8000ff1e0ff */
[----:B------:R-:W-:Y:S02]  /*0690*/  UIADD3.X UR13, UPT, UPT, URZ, UR9, URZ, UP0, !UPT ;  /* 0x00000009ff0d7290 */ /* 0x000fe400087fe4ff */
[----:B------:R-:W-:Y:S01]  /*06a0*/  UIADD3 UR7, UP0, UPT, UR6, UR8, URZ ;  /* 0x0000000806077290 */ /* 0x000fe2000ff1e0ff */
[----:B------:R-:W-:-:S03]  /*06b0*/  MOV R2, UR12 ;  /* 0x0000000c00027c02 */ /* 0x000fc60008000f00 */
[----:B------:R-:W-:Y:S01]  /*06c0*/  IMAD.U32 R3, RZ, RZ, UR13 ;  /* 0x0000000dff037e24 */ /* 0x000fe2000f8e00ff */
[----:B------:R-:W-:Y:S01]  /*06d0*/  UIADD3.X UR8, UPT, UPT, URZ, UR9, URZ, UP0, !UPT ;  /* 0x00000009ff087290 */ /* 0x000fe200087fe4ff */
[----:B------:R-:W-:-:S03]  /*06e0*/  MOV R12, UR7 ;  /* 0x00000007000c7c02 */ /* 0x000fc60008000f00 */
[----:B------:R-:W2:Y:S02]  /*06f0*/  LDG.E.U8 R11, desc[UR10][R2.64] ;  /* 0x0000000a020b7981 */ /* 0x000ea4000c1e1100 */
[----:B------:R-:W-:Y:S02]  /*0700*/  IMAD.U32 R13, RZ, RZ, UR8 ;  /* 0x00000008ff0d7e24 */ /* 0x000fe4000f8e00ff */
[----:B------:R-:W3:Y:S04]  /*0710*/  LDG.E.U8 R14, desc[UR10][R2.64+0x1] ;  /* 0x0000010a020e7981 */ /* 0x000ee8000c1e1100 */
[----:B------:R-:W4:Y:S01]  /*0720*/  LDG.E.U8 R13, desc[UR10][R12.64] ;  /* 0x0000000a0c0d7981 */ /* 0x000f22000c1e1100 */
[----:B------:R-:W-:Y:S01]  /*0730*/  BSSY.RECONVERGENT B0, `(.L_x_8) ;  /* 0x000001a000007945 */ /* 0x000fe20003800200 */
[----:B--2---:R-:W-:Y:S01]  /*0740*/  IADD3 R11, PT, PT, R6, -R11, RZ ;  /* 0x8000000b060b7210 */ /* 0x004fe20007ffe0ff */
[----:B---3--:R-:W-:-:S04]  /*0750*/  IMAD.IADD R14, R5, 0x1, -R14 ;  /* 0x00000001050e7824 */ /* 0x008fc800078e0a0e */
[----:B------:R-:W-:Y:S01]  /*0760*/  IMAD R11, R11, R11, RZ ;  /* 0x0000000b0b0b7224 */ /* 0x000fe200078e02ff */
[----:B----4-:R-:W-:-:S03]  /*0770*/  IADD3 R15, PT, PT, R4, -R13, RZ ;  /* 0x8000000d040f7210 */ /* 0x010fc60007ffe0ff */
[----:B------:R-:W-:Y:S02]  /*0780*/  IMAD R14, R14, R14, R11 ;  /* 0x0000000e0e0e7224 */ /* 0x000fe400078e020b */
[----:B------:R-:W0:Y:S02]  /*0790*/  F2I.TRUNC.NTZ R11, R0 ;  /* 0x00000000000b7305 */ /* 0x000e24000020f100 */
[----:B------:R-:W-:-:S05]  /*07a0*/  IMAD R14, R15, R15, R14 ;  /* 0x0000000f0f0e7224 */ /* 0x000fca00078e020e */
[----:B------:R-:W-:-:S04]  /*07b0*/  I2FP.F32.U32 R14, R14 ;  /* 0x0000000e000e7245 */ /* 0x000fc80000201000 */
[----:B------:R1:W2:Y:S01]  /*07c0*/  MUFU.RSQ R3, R14 ;  /* 0x0000000e00037308 */ /* 0x0002a20000001400 */
[----:B------:R-:W-:Y:S01]  /*07d0*/  VIADD R15, R14, 0xf3000000 ;  /* 0xf30000000e0f7836 */ /* 0x000fe20000000000 */
[----:B0-----:R-:W-:-:S04]  /*07e0*/  ISETP.GE.AND P0, PT, R11, R10, PT ;  /* 0x0000000a0b00720c */ /* 0x001fc80003f06270 */
[----:B------:R-:W-:Y:S02]  /*07f0*/  ISETP.GT.U32.AND P1, PT, R15, 0x727fffff, PT ;  /* 0x727fffff0f00780c */ /* 0x000fe40003f24070 */
[----:B------:R-:W-:Y:S02]  /*0800*/  VIMNMX R11, PT, PT, R10, R11, PT ;  /* 0x0000000b0a0b7248 */ /* 0x000fe40003fe0100 */
[----:B------:R-:W-:-:S09]  /*0810*/  SEL R10, RZ, 0x1, P0 ;  /* 0x00000001ff0a7807 */ /* 0x000fd20000000000 */
[----:B-12---:R-:W-:Y:S05]  /*0820*/  @!P1 BRA `(.L_x_9) ;  /* 0x0000000000189947 */ /* 0x006fea0003800000 */
[----:B------:R-:W-:Y:S01]  /*0830*/  BSSY.RECONVERGENT B1, `(.L_x_10) ;  /* 0x0000004000017945 */ /* 0x000fe20003800200 */
[----:B------:R-:W-:Y:S02]  /*0840*/  MOV R0, R14 ;  /* 0x0000000e00007202 */ /* 0x000fe40000000f00 */
[----:B------:R-:W-:-:S07]  /*0850*/  MOV R2, 0x870 ;  /* 0x0000087000027802 */ /* 0x000fce0000000f00 */
[----:B------:R-:W-:Y:S05]  /*0860*/  CALL.REL.NOINC `($__internal_0_$__cuda_sm20_sqrt_rn_f32_slowpath) ;  /* 0x0000001400447944 */ /* 0x000fea0003c00000 */
[----:B------:R-:W-:Y:S05]  /*0870*/  BSYNC.RECONVERGENT B1 ;  /* 0x0000000000017941 */ /* 0x000fea0003800200 */
.L_x_10:
[----:B------:R-:W-:Y:S05]  /*0880*/  BRA `(.L_x_11) ;  /* 0x0000000000107947 */ /* 0x000fea0003800000 */
.L_x_9:
[----:B------:R-:W-:Y:S01]  /*0890*/  FMUL.FTZ R13, R14, R3 ;  /* 0x000000030e0d7220 */ /* 0x000fe20000410000 */
[----:B------:R-:W-:-:S03]  /*08a0*/  FMUL.FTZ R3, R3, 0.5 ;  /* 0x3f00000003037820 */ /* 0x000fc60000410000 */
[----:B------:R-:W-:-:S04]  /*08b0*/  FFMA R0, -R13, R13, R14 ;  /* 0x0000000d0d007223 */ /* 0x000fc8000000010e */
[----:B------:R-:W-:-:S07]  /*08c0*/  FFMA R0, R0, R3, R13 ;  /* 0x0000000300007223 */ /* 0x000fce000000000d */
.L_x_11:
[----:B------:R-:W-:Y:S05]  /*08d0*/  BSYNC.RECONVERGENT B0 ;  /* 0x0000000000007941 */ /* 0x000fea0003800200 */
.L_x_8:
[----:B------:R-:W0:Y:S01]  /*08e0*/  LDCU UR12, c[0x0][0x3a0] ;  /* 0x00007400ff0c77ac */ /* 0x000e220008000800 */
[----:B------:R-:W1:Y:S01]  /*08f0*/  LDCU.64 UR14, c[0x0][0x390] ;  /* 0x00007200ff0e77ac */ /* 0x000e620008000a00 */
[----:B------:R-:W-:Y:S02]  /*0900*/  UIADD3 UR7, UPT, UPT, UR4, UR5, URZ ;  /* 0x0000000504077290 */ /* 0x000fe4000fffe0ff */
[----:B0-----:R-:W-:Y:S02]  /*0910*/  UIMAD UR8, UR12, 0x3, URZ ;  /* 0x000000030c0878a4 */ /* 0x001fe4000f8e02ff */
[----:B------:R-:W-:Y:S02]  /*0920*/  UIADD3 UR6, UPT, UPT, UR6, UR12, URZ ;  /* 0x0000000c06067290 */ /* 0x000fe4000fffe0ff */
[----:B-1----:R-:W-:Y:S02]  /*0930*/  UIADD3 UR8, UP0, UPT, UR8, UR14, URZ ;  /* 0x0000000e08087290 */ /* 0x002fe4000ff1e0ff */
[----:B------:R-:W-:-:S02]  /*0940*/  UIADD3 UR9, UP1, UPT, UR7, UR14, URZ ;  /* 0x0000000e07097290 */ /* 0x000fc4000ff3e0ff */
[----:B------:R-:W-:Y:S02]  /*0950*/  UIADD3.X UR13, UPT, UPT, URZ, UR15, URZ, UP0, !UPT ;  /* 0x0000000fff0d7290 */ /* 0x000fe400087fe4ff */
[----:B------:R-:W-:Y:S01]  /*0960*/  UIADD3.X UR12, UPT, UPT, URZ, UR15, URZ, UP1, !UPT ;  /* 0x0000000fff0c7290 */ /* 0x000fe20008ffe4ff */
[----:B------:R-:W-:Y:S01]  /*0970*/  IMAD.U32 R2, RZ, RZ, UR8 ;  /* 0x00000008ff027e24 */ /* 0x000fe2000f8e00ff */
[----:B------:R-:W-:Y:S01]  /*0980*/  UIADD3 UR7, UP0, UPT, UR6, UR14, URZ ;  /* 0x0000000e06077290 */ /* 0x000fe2000ff1e0ff */
[----:B------:R-:W-:Y:S01]  /*0990*/  IMAD.U32 R12, RZ, RZ, UR9 ;  /* 0x00000009ff0c7e24 */ /* 0x000fe2000f8e00ff */
[----:B------:R-:W-:Y:S02]  /*09a0*/  MOV R3, UR13 ;  /* 0x0000000d00037c02 */ /* 0x000fe40008000f00 */
[----:B------:R-:W-:Y:S01]  /*09b0*/  UIADD3.X UR8, UPT, UPT, URZ, UR15, URZ, UP0, !UPT ;  /* 0x0000000fff087290 */ /* 0x000fe200087fe4ff */
[----:B------:R-:W-:-:S03]  /*09c0*/  MOV R13, UR12 ;  /* 0x0000000c000d7c02 */ /* 0x000fc60008000f00 */
[----:B------:R-:W2:Y:S01]  /*09d0*/  LDG.E.U8 R3, desc[UR10][R2.64] ;  /* 0x0000000a02037981 */ /* 0x000ea2000c1e1100 */
[----:B------:R-:W-:Y:S01]  /*09e0*/  IMAD.U32 R14, RZ, RZ, UR7 ;  /* 0x00000007ff0e7e24 */ /* 0x000fe2000f8e00ff */
[----:B------:R-:W-:Y:S02]  /*09f0*/  MOV R15, UR8 ;  /* 0x00000008000f7c02 */ /* 0x000fe40008000f00 */
[----:B------:R-:W3:Y:S04]  /*0a00*/  LDG.E.U8 R12, desc[UR10][R12.64] ;  /* 0x0000000a0c0c7981 */ /* 0x000ee8000c1e1100 */
[----:B------:R-:W4:Y:S01]  /*0a10*/  LDG.E.U8 R15, desc[UR10][R14.64] ;  /* 0x0000000a0e0f7981 */ /* 0x000f22000c1e1100 */
[----:B------:R-:W0:Y:S01]  /*0a20*/  F2I.TRUNC.NTZ R0, R0 ;  /* 0x0000000000007305 */ /* 0x000e22000020f100 */
[----:B------:R-:W-:Y:S01]  /*0a30*/  BSSY.RECONVERGENT B0, `(.L_x_12) ;  /* 0x0000019000007945 */ /* 0x000fe20003800200 */
[----:B0-----:R-:W-:-:S02]  /*0a40*/  ISETP.GE.AND P0, PT, R0, R11, PT ;  /* 0x0000000b0000720c */ /* 0x001fc40003f06270 */
[----:B------:R-:W-:Y:S02]  /*0a50*/  VIMNMX R11, PT, PT, R11, R0, PT ;  /* 0x000000000b0b7248 */ /* 0x000fe40003fe0100 */
[----:B------:R-:W-:Y:S01]  /*0a60*/  SEL R10, R10, 0x2, P0 ;  /* 0x000000020a0a7807 */ /* 0x000fe20000000000 */
[----:B--2---:R-:W-:Y:S01]  /*0a70*/  IMAD.IADD R16, R6, 0x1, -R3 ;  /* 0x0000000106107824 */ /* 0x004fe200078e0a03 */
[----:B---3--:R-:W-:-:S03]  /*0a80*/  IADD3 R17, PT, PT, R5, -R12, RZ ;  /* 0x8000000c05117210 */ /* 0x008fc60007ffe0ff */
[----:B------:R-:W-:Y:S02]  /*0a90*/  IMAD R16, R16, R16, RZ ;  /* 0x0000001010107224 */ /* 0x000fe400078e02ff */
        /* <DEDUP_REMOVED lines=13> */
.L_x_14:
[----:B------:R-:W-:Y:S05]  /*0b70*/  BRA `(.L_x_15) ;  /* 0x0000000000107947 */ /* 0x000fea0003800000 */
.L_x_13:
[----:B-1----:R-:W-:Y:S01]  /*0b80*/  FMUL.FTZ R13, R16, R3 ;  /* 0x00000003100d7220 */ /* 0x002fe20000410000 */
[----:B------:R-:W-:-:S03]  /*0b90*/  FMUL.FTZ R3, R3, 0.5 ;  /* 0x3f00000003037820 */ /* 0x000fc60000410000 */
[----:B------:R-:W-:-:S04]  /*0ba0*/  FFMA R0, -R13, R13, R16 ;  /* 0x0000000d0d007223 */ /* 0x000fc80000000110 */
[----:B------:R-:W-:-:S07]  /*0bb0*/  FFMA R0, R0, R3, R13 ;  /* 0x0000000300007223 */ /* 0x000fce000000000d */
.L_x_15:
[----:B------:R-:W-:Y:S05]  /*0bc0*/  BSYNC.RECONVERGENT B0 ;  /* 0x0000000000007941 */ /* 0x000fea0003800200 */
.L_x_12:
[----:B------:R-:W0:Y:S01]  /*0bd0*/  LDCU UR7, c[0x0][0x3a0] ;  /* 0x00007400ff0777ac */ /* 0x000e220008000800 */
[----:B------:R-:W1:Y:S01]  /*0be0*/  LDCU.64 UR8, c[0x0][0x390] ;  /* 0x00007200ff0877ac */ /* 0x000e620008000a00 */
[----:B0-----:R-:W-:-:S04]  /*0bf0*/  USHF.L.U32 UR7, UR7, 0x2, URZ ;  /* 0x0000000207077899 */ /* 0x001fc800080006ff */
[----:B-1----:R-:W-:-:S04]  /*0c00*/  UIADD3 UR8, UP0, UPT, UR7, UR8, URZ ;  /* 0x0000000807087290 */ /* 0x002fc8000ff1e0ff */
[----:B------:R-:W-:Y:S02]  /*0c10*/  UIADD3.X UR9, UPT, UPT, URZ, UR9, URZ, UP0, !UPT ;  /* 0x00000009ff097290 */ /* 0x000fe400087fe4ff */
[----:B------:R-:W-:-:S04]  /*0c20*/  MOV R2, UR8 ;  /* 0x0000000800027c02 */ /* 0x000fc80008000f00 */
[----:B------:R-:W-:-:S05]  /*0c30*/  IMAD.U32 R3, RZ, RZ, UR9 ;  /* 0x00000009ff037e24 */ /* 0x000fca000f8e00ff */
[----:B------:R-:W2:Y:S04]  /*0c40*/  LDG.E.U8 R13, desc[UR10][R2.64] ;  /* 0x0000000a020d7981 */ /* 0x000ea8000c1e1100 */
[----:B------:R-:W3:Y:S04]  /*0c50*/  LDG.E.U8 R12, desc[UR10][R2.64+0x1] ;  /* 0x0000010a020c7981 */ /* 0x000ee8000c1e1100 */
[----:B------:R-:W4:Y:S01]  /*0c60*/  LDG.E.U8 R15, desc[UR10][R2.64+0x2] ;  /* 0x0000020a020f7981 */ /* 0x000f22000c1e1100 */
[----:B------:R-:W0:Y:S01]  /*0c70*/  F2I.TRUNC.NTZ R0, R0 ;  /* 0x0000000000007305 */ /* 0x000e22000020f100 */
[----:B------:R-:W-:Y:S01]  /*0c80*/  BSSY.RECONVERGENT B0, `(.L_x_16) ;  /* 0x0000019000007945 */ /* 0x000fe20003800200 */
[----:B0-----:R-:W-:-:S02]  /*0c90*/  ISETP.GE.AND P0, PT, R0, R11, PT ;  /* 0x0000000b0000720c */ /* 0x001fc40003f06270 */
[----:B------:R-:W-:Y:S02]  /*0ca0*/  VIMNMX R11, PT, PT, R11, R0, PT ;  /* 0x000000000b0b7248 */ /* 0x000fe40003fe0100 */
[----:B------:R-:W-:Y:S02]  /*0cb0*/  SEL R10, R10, 0x3, P0 ;  /* 0x000000030a0a7807 */ /* 0x000fe40000000000 */
[----:B--2---:R-:W-:Y:S01]  /*0cc0*/  IADD3 R13, PT, PT, R6, -R13, RZ ;  /* 0x8000000d060d7210 */ /* 0x004fe20007ffe0ff */
[----:B---3--:R-:W-:-:S04]  /*0cd0*/  IMAD.IADD R12, R5, 0x1, -R12 ;  /* 0x00000001050c7824 */ /* 0x008fc800078e0a0c */
[----:B------:R-:W-:Y:S01]  /*0ce0*/  IMAD R13, R13, R13, RZ ;  /* 0x0000000d0d0d7224 */ /* 0x000fe200078e02ff */
[----:B----4-:R-:W-:-:S03]  /*0cf0*/  IADD3 R14, PT, PT, R4, -R15, RZ ;  /* 0x8000000f040e7210 */ /* 0x010fc60007ffe0ff */
[----:B------:R-:W-:-:S04]  /*0d00*/  IMAD R13, R12, R12, R13 ;  /* 0x0000000c0c0d7224 */ /* 0x000fc800078e020d */
[----:B------:R-:W-:-:S05]  /*0d10*/  IMAD R13, R14, R14, R13 ;  /* 0x0000000e0e0d7224 */ /* 0x000fca00078e020d */
[----:B------:R-:W-:-:S04]  /*0d20*/  I2FP.F32.U32 R13, R13 ;  /* 0x0000000d000d7245 */ /* 0x000fc80000201000 */
[----:B------:R0:W1:Y:S01]  /*0d30*/  MUFU.RSQ R12, R13 ;  /* 0x0000000d000c7308 */ /* 0x0000620000001400 */
[----:B------:R-:W-:-:S05]  /*0d40*/  VIADD R14, R13, 0xf3000000 ;  /* 0xf30000000d0e7836 */ /* 0x000fca0000000000 */
[----:B------:R-:W-:-:S13]  /*0d50*/  ISETP.GT.U32.AND P1, PT, R14, 0x727fffff, PT ;  /* 0x727fffff0e00780c */ /* 0x000fda0003f24070 */
[----:B01----:R-:W-:Y:S05]  /*0d60*/  @!P1 BRA `(.L_x_17) ;  /* 0x0000000000189947 */ /* 0x003fea0003800000 */
[----:B------:R-:W-:Y:S01]  /*0d70*/  BSSY.RECONVERGENT B1, `(.L_x_18) ;  /* 0x0000004000017945 */ /* 0x000fe20003800200 */
[----:B------:R-:W-:Y:S02]  /*0d80*/  MOV R0, R13 ;  /* 0x0000000d00007202 */ /* 0x000fe40000000f00 */
[----:B------:R-:W-:-:S07]  /*0d90*/  MOV R2, 0xdb0 ;  /* 0x00000db000027802 */ /* 0x000fce0000000f00 */
[----:B------:R-:W-:Y:S05]  /*0da0*/  CALL.REL.NOINC `($__internal_0_$__cuda_sm20_sqrt_rn_f32_slowpath) ;  /* 0x0000000c00f47944 */ /* 0x000fea0003c00000 */
[----:B------:R-:W-:Y:S05]  /*0db0*/  BSYNC.RECONVERGENT B1 ;  /* 0x0000000000017941 */ /* 0x000fea0003800200 */
.L_x_18:
[----:B------:R-:W-:Y:S05]  /*0dc0*/  BRA `(.L_x_19) ;  /* 0x0000000000107947 */ /* 0x000fea0003800000 */
.L_x_17:
[----:B------:R-:W-:Y:S01]  /*0dd0*/  FMUL.FTZ R0, R13, R12 ;  /* 0x0000000c0d007220 */ /* 0x000fe20000410000 */
[----:B------:R-:W-:-:S03]  /*0de0*/  FMUL.FTZ R12, R12, 0.5 ;  /* 0x3f0000000c0c7820 */ /* 0x000fc60000410000 */
[----:B------:R-:W-:-:S04]  /*0df0*/  FFMA R13, -R0, R0, R13 ;  /* 0x00000000000d7223 */ /* 0x000fc8000000010d */
[----:B------:R-:W-:-:S07]  /*0e00*/  FFMA R0, R13, R12, R0 ;  /* 0x0000000c0d007223 */ /* 0x000fce0000000000 */
.L_x_19:
[----:B------:R-:W-:Y:S05]  /*0e10*/  BSYNC.RECONVERGENT B0 ;  /* 0x0000000000007941 */ /* 0x000fea0003800200 */
.L_x_16:
[----:B------:R-:W0:Y:S01]  /*0e20*/  LDCU UR8, c[0x0][0x3a0] ;  /* 0x00007400ff0877ac */ /* 0x000e220008000800 */
[----:B------:R-:W1:Y:S01]  /*0e30*/  LDCU.64 UR12, c[0x0][0x390] ;  /* 0x00007200ff0c77ac */ /* 0x000e620008000a00 */
[----:B------:R-:W-:Y:S02]  /*0e40*/  UIADD3 UR7, UPT, UPT, UR4, UR7, URZ ;  /* 0x0000000704077290 */ /* 0x000fe4000fffe0ff */
[----:B------:R-:W-:Y:S02]  /*0e50*/  UIADD3 UR6, UPT, UPT, UR5, UR6, URZ ;  /* 0x0000000605067290 */ /* 0x000fe4000fffe0ff */
[----:B0-----:R-:W-:-:S04]  /*0e60*/  UIMAD UR8, UR8, 0x5, URZ ;  /* 0x00000005080878a4 */ /* 0x001fc8000f8e02ff */
[----:B-1----:R-:W-:Y:S02]  /*0e70*/  UIADD3 UR9, UP1, UPT, UR8, UR12, URZ ;  /* 0x0000000c08097290 */ /* 0x002fe4000ff3e0ff */
[----:B------:R-:W-:Y:S02]  /*0e80*/  UIADD3 UR14, UP0, UPT, UR7, UR12, URZ ;  /* 0x0000000c070e7290 */ /* 0x000fe4000ff1e0ff */
[----:B------:R-:W-:Y:S02]  /*0e90*/  UIADD3.X UR15, UPT, UPT, URZ, UR13, URZ, UP1, !UPT ;  /* 0x0000000dff0f7290 */ /* 0x000fe40008ffe4ff */
[----:B------:R-:W-:Y:S01]  /*0ea0*/  UIADD3 UR8, UP1, UPT, UR6, UR12, URZ ;  /* 0x0000000c06087290 */ /* 0x000fe2000ff3e0ff */
[----:B------:R-:W-:Y:S01]  /*0eb0*/  IMAD.U32 R2, RZ, RZ, UR9 ;  /* 0x00000009ff027e24 */ /* 0x000fe2000f8e00ff */
[----:B------:R-:W-:Y:S01]  /*0ec0*/  UIADD3.X UR12, UPT, UPT, URZ, UR13, URZ, UP0, !UPT ;  /* 0x0000000dff0c7290 */ /* 0x000fe200087fe4ff */
[----:B------:R-:W-:Y:S01]  /*0ed0*/  IMAD.U32 R12, RZ, RZ, UR14 ;  /* 0x0000000eff0c7e24 */ /* 0x000fe2000f8e00ff */
[----:B------:R-:W-:Y:S01]  /*0ee0*/  MOV R3, UR15 ;  /* 0x0000000f00037c02 */ /* 0x000fe20008000f00 */
[----:B------:R-:W-:-:S03]  /*0ef0*/  UIADD3.X UR9, UPT, UPT, URZ, UR13, URZ, UP1, !UPT ;  /* 0x0000000dff097290 */ /* 0x000fc60008ffe4ff */
[----:B------:R-:W-:Y:S02]  /*0f00*/  MOV R13, UR12 ;  /* 0x0000000c000d7c02 */ /* 0x000fe40008000f00 */
[----:B------:R-:W2:Y:S01]  /*0f10*/  LDG.E.U8 R3, desc[UR10][R2.64] ;  /* 0x0000000a02037981 */ /* 0x000ea2000c1e1100 */
[----:B------:R-:W-:Y:S01]  /*0f20*/  MOV R15, UR9 ;  /* 0x00000009000f7c02 */ /* 0x000fe20008000f00 */
[----:B------:R-:W-:Y:S02]  /*0f30*/  IMAD.U32 R14, RZ, RZ, UR8 ;  /* 0x00000008ff0e7e24 */ /* 0x000fe4000f8e00ff */
        /* <DEDUP_REMOVED lines=23> */
.L_x_22:
[----:B------:R-:W-:Y:S05]  /*10b0*/  BRA `(.L_x_23) ;  /* 0x0000000000107947 */ /* 0x000fea0003800000 */
.L_x_21:
[----:B-1----:R-:W-:Y:S01]  /*10c0*/  FMUL.FTZ R13, R16, R3 ;  /* 0x00000003100d7220 */ /* 0x002fe20000410000 */
[----:B------:R-:W-:-:S03]  /*10d0*/  FMUL.FTZ R3, R3, 0.5 ;  /* 0x3f00000003037820 */ /* 0x000fc60000410000 */
[----:B------:R-:W-:-:S04]  /*10e0*/  FFMA R0, -R13, R13, R16 ;  /* 0x0000000d0d007223 */ /* 0x000fc80000000110 */
[----:B------:R-:W-:-:S07]  /*10f0*/  FFMA R0, R0, R3, R13 ;  /* 0x0000000300007223 */ /* 0x000fce000000000d */
.L_x_23:
[----:B------:R-:W-:Y:S05]  /*1100*/  BSYNC.RECONVERGENT B0 ;  /* 0x0000000000007941 */ /* 0x000fea0003800200 */
.L_x_20:
[----:B------:R-:W0:Y:S01]  /*1110*/  LDCU UR8, c[0x0][0x3a0] ;  /* 0x00007400ff0877ac */ /* 0x000e220008000800 */
[----:B------:R-:W1:Y:S01]  /*1120*/  LDCU.64 UR12, c[0x0][0x390] ;  /* 0x00007200ff0c77ac */ /* 0x000e620008000a00 */
[----:B0-----:R-:W-:Y:S02]  /*1130*/  UIMAD UR9, UR8, 0x6, URZ ;  /* 0x00000006080978a4 */ /* 0x001fe4000f8e02ff */
        /* <DEDUP_REMOVED lines=33> */
.L_x_26:
[----:B------:R-:W-:Y:S05]  /*1350*/  BRA `(.L_x_27) ;  /* 0x0000000000107947 */ /* 0x000fea0003800000 */
.L_x_25:
[----:B------:R-:W-:Y:S01]  /*1360*/  FMUL.FTZ R0, R15, R2 ;  /* 0x000000020f007220 */ /* 0x000fe20000410000 */
[----:B------:R-:W-:-:S03]  /*1370*/  FMUL.FTZ R2, R2, 0.5 ;  /* 0x3f00000002027820 */ /* 0x000fc60000410000 */
[----:B------:R-:W-:-:S04]  /*1380*/  FFMA R15, -R0, R0, R15 ;  /* 0x00000000000f7223 */ /* 0x000fc8000000010f */
[----:B------:R-:W-:-:S07]  /*1390*/  FFMA R0, R15, R2, R0 ;  /* 0x000000020f007223 */ /* 0x000fce0000000000 */
.L_x_27:
[----:B------:R-:W-:Y:S05]  /*13a0*/  BSYNC.RECONVERGENT B0 ;  /* 0x0000000000007941 */ /* 0x000fea0003800200 */
.L_x_24:
        /* <DEDUP_REMOVED lines=41> */
.L_x_30:
[----:B------:R-:W-:Y:S05]  /*1640*/  BRA `(.L_x_31) ;  /* 0x0000000000107947 */ /* 0x000fea0003800000 */
.L_x_29:
[----:B-1----:R-:W-:Y:S01]  /*1650*/  FMUL.FTZ R13, R16, R3 ;  /* 0x00000003100d7220 */ /* 0x002fe20000410000 */
[----:B------:R-:W-:-:S03]  /*1660*/  FMUL.FTZ R3, R3, 0.5 ;  /* 0x3f00000003037820 */ /* 0x000fc60000410000 */
[----:B------:R-:W-:-:S04]  /*1670*/  FFMA R0, -R13, R13, R16 ;  /* 0x0000000d0d007223 */ /* 0x000fc80000000110 */
[----:B------:R-:W-:-:S07]  /*1680*/  FFMA R0, R0, R3, R13 ;  /* 0x0000000300007223 */ /* 0x000fce000000000d */
.L_x_31:
[----:B------:R-:W-:Y:S05]  /*1690*/  BSYNC.RECONVERGENT B0 ;  /* 0x0000000000007941 */ /* 0x000fea0003800200 */
.L_x_28:
        /* <DEDUP_REMOVED lines=15> */
[----:B--2---:R-:W-:Y:S02]  /*1790*/  IADD3 R13, PT, PT, R6, -R13, RZ ;  /* 0x8000000d060d7210 */ /* 0x004fe40007ffe0ff */
        /* <DEDUP_REMOVED lines=11> */
[----:B------:R-:W-:Y:S02]  /*1850*/  MOV R0, R13 ;  /* 0x0000000d00007202 */ /* 0x000fe40000000f00 */
[----:B------:R-:W-:-:S07]  /*1860*/  MOV R2, 0x1880 ;  /* 0x0000188000027802 */ /* 0x000fce0000000f00 */
[----:B-1----:R-:W-:Y:S05]  /*1870*/  CALL.REL.NOINC `($__internal_0_$__cuda_sm20_sqrt_rn_f32_slowpath) ;  /* 0x0000000400407944 */ /* 0x002fea0003c00000 */
[----:B------:R-:W-:Y:S05]  /*1880*/  BSYNC.RECONVERGENT B1 ;  /* 0x0000000000017941 */ /* 0x000fea0003800200 */
.L_x_34:
[----:B------:R-:W-:Y:S05]  /*1890*/  BRA `(.L_x_35) ;  /* 0x0000000000107947 */ /* 0x000fea0003800000 */
.L_x_33:
[----:B-1----:R-:W-:Y:S01]  /*18a0*/  FMUL.FTZ R0, R13, R12 ;  /* 0x0000000c0d007220 */ /* 0x002fe20000410000 */
[----:B------:R-:W-:-:S03]  /*18b0*/  FMUL.FTZ R12, R12, 0.5 ;  /* 0x3f0000000c0c7820 */ /* 0x000fc60000410000 */
[----:B------:R-:W-:-:S04]  /*18c0*/  FFMA R13, -R0, R0, R13 ;  /* 0x00000000000d7223 */ /* 0x000fc8000000010d */
[----:B------:R-:W-:-:S07]  /*18d0*/  FFMA R0, R13, R12, R0 ;  /* 0x0000000c0d007223 */ /* 0x000fce0000000000 */
.L_x_35:
[----:B------:R-:W-:Y:S05]  /*18e0*/  BSYNC.RECONVERGENT B0 ;  /* 0x0000000000007941 */ /* 0x000fea0003800200 */
.L_x_32:
        /* <DEDUP_REMOVED lines=11> */
[----:B------:R-:W-:Y:S02]  /*19a0*/  MOV R12, UR6 ;  /* 0x00000006000c7c02 */ /* 0x000fe40008000f00 */
[----:B------:R-:W-:Y:S01]  /*19b0*/  MOV R3, UR4 ;  /* 0x0000000400037c02 */ /* 0x000fe20008000f00 */
[----:B------:R-:W-:-:S02]  /*19c0*/  UIADD3.X UR4, UPT, UPT, URZ, UR13, URZ, UP1, !UPT ;  /* 0x0000000dff047290 */ /* 0x000fc40008ffe4ff */
[----:B------:R-:W-:Y:S01]  /*19d0*/  IMAD.U32 R13, RZ, RZ, UR8 ;  /* 0x00000008ff0d7e24 */ /* 0x000fe2000f8e00ff */
[----:B------:R-:W-:Y:S02]  /*19e0*/  MOV R14, UR5 ;  /* 0x00000005000e7c02 */ /* 0x000fe40008000f00 */
[----:B------:R-:W2:Y:S01]  /*19f0*/  LDG.E.U8 R3, desc[UR10][R2.64] ;  /* 0x0000000a02037981 */ /* 0x000ea2000c1e1100 */
[----:B------:R-:W-:-:S03]  /*1a00*/  MOV R15, UR4 ;  /* 0x00000004000f7c02 */ /* 0x000fc60008000f00 */
[----:B------:R-:W3:Y:S04]  /*1a10*/  LDG.E.U8 R12, desc[UR10][R12.64] ;  /* 0x0000000a0c0c7981 */ /* 0x000ee8000c1e1100 */
[----:B------:R-:W4:Y:S01]  /*1a20*/  LDG.E.U8 R15, desc[UR10][R14.64] ;  /* 0x0000000a0e0f7981 */ /* 0x000f22000c1e1100 */
[----:B------:R-:W0:Y:S01]  /*1a30*/  F2I.TRUNC.NTZ R0, R0 ;  /* 0x0000000000007305 */ /* 0x000e22000020f100 */
[----:B------:R-:W-:Y:S01]  /*1a40*/  BSSY.RECONVERGENT B0, `(.L_x_36) ;  /* 0x0000017000007945 */ /* 0x000fe20003800200 */
[----:B0-----:R-:W-:Y:S02]  /*1a50*/  ISETP.GE.AND P0, PT, R0, R11, PT ;  /* 0x0000000b0000720c */ /* 0x001fe40003f06270 */
[----:B------:R-:W-:Y:S02]  /*1a60*/  VIMNMX R11, PT, PT, R11, R0, PT ;  /* 0x000000000b0b7248 */ /* 0x000fe40003fe0100 */
[----:B------:R-:W-:Y:S01]  /*1a70*/  SEL R10, R10, 0x8, P0 ;  /* 0x000000080a0a7807 */ /* 0x000fe20000000000 */
[----:B--2---:R-:W-:Y:S01]  /*1a80*/  IMAD.IADD R6, R6, 0x1, -R3 ;  /* 0x0000000106067824 */ /* 0x004fe200078e0a03 */
[----:B---3--:R-:W-:-:S03]  /*1a90*/  IADD3 R5, PT, PT, R5, -R12, RZ ;  /* 0x8000000c05057210 */ /* 0x008fc60007ffe0ff */
        /* <DEDUP_REMOVED lines=9> */
[----:B------:R-:W-:Y:S02]  /*1b30*/  MOV R0, R6 ;  /* 0x0000000600007202 */ /* 0x000fe40000000f00 */
[----:B------:R-:W-:-:S07]  /*1b40*/  MOV R2, 0x1b60 ;  /* 0x00001b6000027802 */ /* 0x000fce0000000f00 */
[----:B------:R-:W-:Y:S05]  /*1b50*/  CALL.REL.NOINC `($__internal_0_$__cuda_sm20_sqrt_rn_f32_slowpath) ;  /* 0x0000000000887944 */ /* 0x000fea0003c00000 */
[----:B------:R-:W-:Y:S05]  /*1b60*/  BRA `(.L_x_38) ;  /* 0x0000000000107947 */ /* 0x000fea0003800000 */
.L_x_37:
[----:B------:R-:W-:Y:S01]  /*1b70*/  FMUL.FTZ R5, R6, R3 ;  /* 0x0000000306057220 */ /* 0x000fe20000410000 */
[----:B------:R-:W-:-:S03]  /*1b80*/  FMUL.FTZ R3, R3, 0.5 ;  /* 0x3f00000003037820 */ /* 0x000fc60000410000 */
[----:B------:R-:W-:-:S04]  /*1b90*/  FFMA R0, -R5, R5, R6 ;  /* 0x0000000505007223 */ /* 0x000fc80000000106 */
[----:B------:R-:W-:-:S07]  /*1ba0*/  FFMA R0, R0, R3, R5 ;  /* 0x0000000300007223 */ /* 0x000fce0000000005 */
.L_x_38:
[----:B------:R-:W-:Y:S05]  /*1bb0*/  BSYNC.RECONVERGENT B0 ;  /* 0x0000000000007941 */ /* 0x000fea0003800200 */
.L_x_36:
[----:B------:R-:W0:Y:S01]  /*1bc0*/  F2I.TRUNC.NTZ R0, R0 ;  /* 0x0000000000007305 */ /* 0x000e22000020f100 */
[----:B------:R-:W1:Y:S01]  /*1bd0*/  LDCU UR4, c[0x0][0x3a0] ;  /* 0x00007400ff0477ac */ /* 0x000e620008000800 */
[----:B------:R-:W2:Y:S01]  /*1be0*/  LDCU.64 UR6, c[0x0][0x390] ;  /* 0x00007200ff0677ac */ /* 0x000ea20008000a00 */
[----:B0-----:R-:W-:-:S04]  /*1bf0*/  ISETP.GE.AND P0, PT, R0, R11, PT ;  /* 0x0000000b0000720c */ /* 0x001fc80003f06270 */
[----:B------:R-:W-:-:S05]  /*1c00*/  SEL R2, R10, 0x9, P0 ;  /* 0x000000090a027807 */ /* 0x000fca0000000000 */
[----:B-1----:R-:W-:Y:S01]  /*1c10*/  IMAD R6, R2, UR4, RZ ;  /* 0x0000000402067c24 */ /* 0x002fe2000f8e02ff */
[----:B------:R-:W0:Y:S04]  /*1c20*/  LDCU.64 UR4, c[0x0][0x388] ;  /* 0x00007100ff0477ac */ /* 0x000e280008000a00 */
[----:B--2---:R-:W-:-:S04]  /*1c30*/  IADD3 R2, P0, PT, R6, UR6, RZ ;  /* 0x0000000606027c10 */ /* 0x004fc8000ff1e0ff */
[----:B------:R-:W-:-:S05]  /*1c40*/  IADD3.X R3, PT, PT, RZ, UR7, RZ, P0, !PT ;  /* 0x00000007ff037c10 */ /* 0x000fca00087fe4ff */
[----:B------:R-:W2:Y:S01]  /*1c50*/  LDG.E.U8 R13, desc[UR10][R2.64] ;  /* 0x0000000a020d7981 */ /* 0x000ea2000c1e1100 */
[----:B------:R-:W-:Y:S01]  /*1c60*/  VIADD R10, R6, 0x1 ;  /* 0x00000001060a7836 */ /* 0x000fe20000000000 */
[----:B0-----:R-:W-:-:S04]  /*1c70*/  IADD3 R4, P0, PT, R9, UR4, RZ ;  /* 0x0000000409047c10 */ /* 0x001fc8000ff1e0ff */
[----:B------:R-:W-:Y:S02]  /*1c80*/  IADD3 R10, P1, PT, R10, UR6, RZ ;  /* 0x000000060a0a7c10 */ /* 0x000fe4000ff3e0ff */
[----:B------:R-:W-:Y:S02]  /*1c90*/  IADD3.X R5, PT, PT, RZ, UR5, RZ, P0, !PT ;  /* 0x00000005ff057c10 */ /* 0x000fe400087fe4ff */
[----:B------:R-:W-:Y:S01]  /*1ca0*/  IADD3.X R11, PT, PT, RZ, UR7, RZ, P1, !PT ;  /* 0x00000007ff0b7c10 */ /* 0x000fe20008ffe4ff */
[----:B------:R-:W-:Y:S02]  /*1cb0*/  VIADD R6, R6, 0x2 ;  /* 0x0000000206067836 */ /* 0x000fe40000000000 */
[----:B--2---:R-:W-:Y:S04]  /*1cc0*/  STG.E.U8 desc[UR10][R4.64], R13 ;  /* 0x0000000d04007986 */ /* 0x004fe8000c10110a */
[----:B------:R-:W2:Y:S01]  /*1cd0*/  LDG.E.U8 R11, desc[UR10][R10.64] ;  /* 0x0000000a0a0b7981 */ /* 0x000ea2000c1e1100 */
[----:B------:R-:W-:-:S02]  /*1ce0*/  IADD3 R8, P0, PT, R8, UR4, RZ ;  /* 0x0000000408087c10 */ /* 0x000fc4000ff1e0ff */
[----:B------:R-:W-:Y:S02]  /*1cf0*/  IADD3 R2, P1, PT, R6, UR6, RZ ;  /* 0x0000000606027c10 */ /* 0x000fe4000ff3e0ff */
[----:B------:R-:W-:Y:S02]  /*1d00*/  IADD3.X R9, PT, PT, RZ, UR5, RZ, P0, !PT ;  /* 0x00000005ff097c10 */ /* 0x000fe400087fe4ff */
[----:B------:R-:W-:Y:S02]  /*1d10*/  IADD3.X R3, PT, PT, RZ, UR7, RZ, P1, !PT ;  /* 0x00000007ff037c10 */ /* 0x000fe40008ffe4ff */
[----:B------:R-:W-:Y:S01]  /*1d20*/  IADD3 R6, P0, PT, R7, UR4, RZ ;  /* 0x0000000407067c10 */ /* 0x000fe2000ff1e0ff */
[----:B--2---:R-:W-:Y:S04]  /*1d30*/  STG.E.U8 desc[UR10][R8.64], R11 ;  /* 0x0000000b08007986 */ /* 0x004fe8000c10110a */
[----:B------:R-:W2:Y:S01]  /*1d40*/  LDG.E.U8 R3, desc[UR10][R2.64] ;  /* 0x0000000a02037981 */ /* 0x000ea2000c1e1100 */
[----:B------:R-:W-:-:S05]  /*1d50*/  IMAD.X R7, RZ, RZ, UR5, P0 ;  /* 0x00000005ff077e24 */ /* 0x000fca00080e06ff */
[----:B--2---:R-:W-:Y:S01]  /*1d60*/  STG.E.U8 desc[UR10][R6.64], R3 ;  /* 0x0000000306007986 */ /* 0x004fe2000c10110a */
[----:B------:R-:W-:Y:S05]  /*1d70*/  EXIT ;  /* 0x000000000000794d */ /* 0x000fea0003800000 */
        .weak           $__internal_0_$__cuda_sm20_sqrt_rn_f32_slowpath
        .type           $__internal_0_$__cuda_sm20_sqrt_rn_f32_slowpath,@function
        .size           $__internal_0_$__cuda_sm20_sqrt_rn_f32_slowpath,(.L_x_89 - $__internal_0_$__cuda_sm20_sqrt_rn_f32_slowpath)
$__internal_0_$__cuda_sm20_sqrt_rn_f32_slowpath:
[----:B------:R-:W-:-:S13]  /*1d80*/  LOP3.LUT P0, RZ, R0, 0x7fffffff, RZ, 0xc0, !PT ;  /* 0x7fffffff00ff7812 */ /* 0x000fda000780c0ff */
[----:B------:R-:W-:Y:S01]  /*1d90*/  @!P0 MOV R13, R0 ;  /* 0x00000000000d8202 */ /* 0x000fe20000000f00 */
[----:B------:R-:W-:Y:S06]  /*1da0*/  @!P0 BRA `(.L_x_39) ;  /* 0x0000000000408947 */ /* 0x000fec0003800000 */
[----:B------:R-:W-:-:S13]  /*1db0*/  FSETP.GEU.FTZ.AND P0, PT, R0, RZ, PT ;  /* 0x000000ff0000720b */ /* 0x000fda0003f1e000 */
[----:B------:R-:W-:Y:S01]  /*1dc0*/  @!P0 MOV R13, 0x7fffffff ;  /* 0x7fffffff000d8802 */ /* 0x000fe20000000f00 */
[----:B------:R-:W-:Y:S06]  /*1dd0*/  @!P0 BRA `(.L_x_39) ;  /* 0x0000000000348947 */ /* 0x000fec0003800000 */
[----:B------:R-:W-:-:S13]  /*1de0*/  FSETP.GTU.FTZ.AND P0, PT, |R0|, +INF , PT ;  /* 0x7f8000000000780b */ /* 0x000fda0003f1c200 */
[----:B------:R-:W-:Y:S01]  /*1df0*/  @P0 FADD.FTZ R13, R0, 1 ;  /* 0x3f800000000d0421 */ /* 0x000fe20000010000 */
[----:B------:R-:W-:Y:S06]  /*1e00*/  @P0 BRA `(.L_x_39) ;  /* 0x0000000000280947 */ /* 0x000fec0003800000 */
[----:B------:R-:W-:-:S13]  /*1e10*/  FSETP.NEU.FTZ.AND P0, PT, |R0|, +INF , PT ;  /* 0x7f8000000000780b */ /* 0x000fda0003f1d200 */
[----:B------:R-:W-:-:S04]  /*1e20*/  @P0 FFMA R14, R0, 1.84467440737095516160e+19, RZ ;  /* 0x5f800000000e0823 */ /* 0x000fc800000000ff */
[----:B------:R-:W0:Y:S02]  /*1e30*/  @P0 MUFU.RSQ R15, R14 ;  /* 0x0000000e000f0308 */ /* 0x000e240000001400 */
[----:B0-----:R-:W-:Y:S01]  /*1e40*/  @P0 FMUL.FTZ R3, R14, R15 ;  /* 0x0000000f0e030220 */ /* 0x001fe20000410000 */
[----:B------:R-:W-:-:S03]  /*1e50*/  @P0 FMUL.FTZ R12, R15, 0.5 ;  /* 0x3f0000000f0c0820 */ /* 0x000fc60000410000 */
[----:B------:R-:W-:-:S04]  /*1e60*/  @P0 FADD.FTZ R13, -R3, -RZ ;  /* 0x800000ff030d0221 */ /* 0x000fc80000010100 */
[----:B------:R-:W-:Y:S01]  /*1e70*/  @P0 FFMA R16, R3, R13, R14 ;  /* 0x0000000d03100223 */ /* 0x000fe2000000000e */
[----:B------:R-:W-:-:S03]  /*1e80*/  @!P0 IMAD.MOV.U32 R13, RZ, RZ, R0 ;  /* 0x000000ffff0d8224 */ /* 0x000fc600078e0000 */
[----:B------:R-:W-:-:S04]  /*1e90*/  @P0 FFMA R12, R16, R12, R3 ;  /* 0x0000000c100c0223 */ /* 0x000fc80000000003 */
[----:B------:R-:W-:-:S07]  /*1ea0*/  @P0 FMUL.FTZ R13, R12, 2.3283064365386962891e-10 ;  /* 0x2f8000000c0d0820 */ /* 0x000fce0000410000 */
.L_x_39:
[----:B------:R-:W-:Y:S01]  /*1eb0*/  HFMA2 R3, -RZ, RZ, 0, 0 ;  /* 0x00000000ff037431 */ /* 0x000fe200000001ff */
[----:B------:R-:W-:-:S03]  /*1ec0*/  MOV R0, R13 ;  /* 0x0000000d00007202 */ /* 0x000fc60000000f00 */
[----:B------:R-:W-:Y:S05]  /*1ed0*/  RET.REL.NODEC R2 `(_Z17KmeansWriteResultPhS_S_jjj) ;  /* 0xffffffe002487950 */ /* 0x000fea0003c3ffff */
.L_x_40:
[----:B------:R-:W-:-:S00]  /*1ee0*/  BRA `(.L_x_40) ;  /* 0xfffffffc00fc7947 */ /* 0x000fc0000383ffff */
[----:B------:R-:W-:-:S00]  /*1ef0*/  NOP ;  /* 0x0000000000007918 */ /* 0x000fc00000000000 */
        /* <DEDUP_REMOVED lines=8> */
.L_x_89:


//--------------------- .text._Z12AssignCenterPhS_j --------------------------
	.section	.text._Z12AssignCenterPhS_j,"ax",@progbits
	.align	128
        .global         _Z12AssignCenterPhS_j
        .type           _Z12AssignCenterPhS_j,@function
        .size           _Z12AssignCenterPhS_j,(.L_x_93 - _Z12AssignCenterPhS_j)
        .other          _Z12AssignCenterPhS_j,@"STO_CUDA_ENTRY STV_DEFAULT"
_Z12AssignCenterPhS_j:
.text._Z12AssignCenterPhS_j:
[----:B------:R-:W-:Y:S01]  /*0000*/  LDC R1, c[0x0][0x37c] ;  /* 0x0000df00ff017b82 */ /* 0x000fe20000000800 */
[----:B------:R-:W0:Y:S07]  /*0010*/  S2R R3, SR_TID.X ;  /* 0x0000000000037919 */ /* 0x000e2e0000002100 */
[----:B------:R-:W0:Y:S01]  /*0020*/  S2UR UR4, SR_CTAID.X ;  /* 0x00000000000479c3 */ /* 0x000e220000002500 */
[----:B------:R-:W1:Y:S01]  /*0030*/  LDCU UR6, c[0x0][0x390] ;  /* 0x00007200ff0677ac */ /* 0x000e620008000800 */
[----:B------:R-:W2:Y:S06]  /*0040*/  LDCU.128 UR8, c[0x0][0x380] ;  /* 0x00007000ff0877ac */ /* 0x000eac0008000c00 */
[----:B------:R-:W0:Y:S02]  /*0050*/  LDC R0, c[0x0][0x360] ;  /* 0x0000d800ff007b82 */ /* 0x000e240000000800 */
[----:B0-----:R-:W-:Y:S01]  /*0060*/  IMAD R0, R0, UR4, R3 ;  /* 0x0000000400007c24 */ /* 0x001fe2000f8e0203 */
[----:B------:R-:W0:Y:S03]  /*0070*/  LDCU.64 UR4, c[0x0][0x358] ;  /* 0x00006b00ff0477ac */ /* 0x000e260008000a00 */
[----:B-1----:R-:W-:-:S05]  /*0080*/  IMAD R0, R0, UR6, RZ ;  /* 0x0000000600007c24 */ /* 0x002fca000f8e02ff */
[----:B--2---:R-:W-:-:S05]  /*0090*/  IADD3 R2, P0, PT, R0, UR10, RZ ;  /* 0x0000000a00027c10 */ /* 0x004fca000ff1e0ff */
[----:B------:R-:W-:-:S05]  /*00a0*/  IMAD.X R3, RZ, RZ, UR11, P0 ;  /* 0x0000000bff037e24 */ /* 0x000fca00080e06ff */
[----:B0-----:R-:W2:Y:S01]  /*00b0*/  LDG.E.U8 R13, desc[UR4][R2.64] ;  /* 0x00000004020d7981 */ /* 0x001ea2000c1e1100 */
[C---:B------:R-:W-:Y:S01]  /*00c0*/  VIADD R8, R0.reuse, 0x1 ;  /* 0x0000000100087836 */ /* 0x040fe20000000000 */
[----:B------:R-:W-:-:S04]  /*00d0*/  IADD3 R4, P0, PT, R0, UR8, RZ ;  /* 0x0000000800047c10 */ /* 0x000fc8000ff1e0ff */
[----:B------:R-:W-:Y:S02]  /*00e0*/  IADD3 R6, P1, PT, R8, UR10, RZ ;  /* 0x0000000a08067c10 */ /* 0x000fe4000ff3e0ff */
[----:B------:R-:W-:-:S03]  /*00f0*/  IADD3.X R5, PT, PT, RZ, UR9, RZ, P0, !PT ;  /* 0x00000009ff057c10 */ /* 0x000fc600087fe4ff */
[----:B------:R-:W-:Y:S02]  /*0100*/  IMAD.X R7, RZ, RZ, UR11, P1 ;  /* 0x0000000bff077e24 */ /* 0x000fe400088e06ff */
[----:B------:R-:W-:Y:S01]  /*0110*/  VIADD R0, R0, 0x2 ;  /* 0x0000000200007836 */ /* 0x000fe20000000000 */
[----:B--2---:R-:W-:Y:S04]  /*0120*/  STG.E.U8 desc[UR4][R4.64], R13 ;  /* 0x0000000d04007986 */ /* 0x004fe8000c101104 */
[----:B------:R-:W2:Y:S01]  /*0130*/  LDG.E.U8 R7, desc[UR4][R6.64] ;  /* 0x0000000406077981 */ /* 0x000ea2000c1e1100 */
[----:B------:R-:W-:Y:S02]  /*0140*/  IADD3 R10, P1, PT, R0, UR10, RZ ;  /* 0x0000000a000a7c10 */ /* 0x000fe4000ff3e0ff */
[----:B------:R-:W-:-:S03]  /*0150*/  IADD3 R8, P0, PT, R8, UR8, RZ ;  /* 0x0000000808087c10 */ /* 0x000fc6000ff1e0ff */
[----:B------:R-:W-:Y:S01]  /*0160*/  IMAD.X R11, RZ, RZ, UR11, P1 ;  /* 0x0000000bff0b7e24 */ /* 0x000fe200088e06ff */
[----:B------:R-:W-:-:S05]  /*0170*/  IADD3.X R9, PT, PT, RZ, UR9, RZ, P0, !PT ;  /* 0x00000009ff097c10 */ /* 0x000fca00087fe4ff */
[----:B--2---:R-:W-:Y:S04]  /*0180*/  STG.E.U8 desc[UR4][R8.64], R7 ;  /* 0x0000000708007986 */ /* 0x004fe8000c101104 */
[----:B------:R-:W2:Y:S01]  /*0190*/  LDG.E.U8 R11, desc[UR4][R10.64] ;  /* 0x000000040a0b7981 */ /* 0x000ea2000c1e1100 */
[----:B------:R-:W-:-:S04]  /*01a0*/  IADD3 R2, P0, PT, R0, UR8, RZ ;  /* 0x0000000800027c10 */ /* 0x000fc8000ff1e0ff */
[----:B------:R-:W-:-:S05]  /*01b0*/  IADD3.X R3, PT, PT, RZ, UR9, RZ, P0, !PT ;  /* 0x00000009ff037c10 */ /* 0x000fca00087fe4ff */
[----:B--2---:R-:W-:Y:S01]  /*01c0*/  STG.E.U8 desc[UR4][R2.64], R11 ;  /* 0x0000000b02007986 */ /* 0x004fe2000c101104 */
[----:B------:R-:W-:Y:S05]  /*01d0*/  EXIT ;  /* 0x000000000000794d */ /* 0x000fea0003800000 */
.L_x_41:
        /* <DEDUP_REMOVED lines=10> */
.L_x_93:


//--------------------- .text._Z13KmeansCalLossPhS_Pij --------------------------
	.section	.text._Z13KmeansCalLossPhS_Pij,"ax",@progbits
	.align	128
        .global         _Z13KmeansCalLossPhS_Pij
        .type           _Z13KmeansCalLossPhS_Pij,@function
        .size           _Z13KmeansCalLossPhS_Pij,(.L_x_90 - _Z13KmeansCalLossPhS_Pij)
        .other          _Z13KmeansCalLossPhS_Pij,@"STO_CUDA_ENTRY STV_DEFAULT"
_Z13KmeansCalLossPhS_Pij:
.text._Z13KmeansCalLossPhS_Pij:
[----:B------:R-:W-:Y:S01]  /*0000*/  LDC R1, c[0x0][0x37c] ;  /* 0x0000df00ff017b82 */ /* 0x000fe20000000800 */
[----:B------:R-:W0:Y:S07]  /*0010*/  S2R R3, SR_TID.X ;  /* 0x0000000000037919 */ /* 0x000e2e0000002100 */
[----:B------:R-:W0:Y:S01]  /*0020*/  S2UR UR4, SR_CTAID.X ;  /* 0x00000000000479c3 */ /* 0x000e220000002500 */
[----:B------:R-:W1:Y:S01]  /*0030*/  LDCU UR5, c[0x0][0x398] ;  /* 0x00007300ff0577ac */ /* 0x000e620008000800 */
[----:B------:R-:W2:Y:S06]  /*0040*/  LDCU.128 UR8, c[0x0][0x380] ;  /* 0x00007000ff0877ac */ /* 0x000eac0008000c00 */
[----:B------:R-:W0:Y:S01]  /*0050*/  LDC R0, c[0x0][0x360] ;  /* 0x0000d800ff007b82 */ /* 0x000e220000000800 */
[----:B------:R-:W3:Y:S01]  /*0060*/  LDCU.64 UR6, c[0x0][0x358] ;  /* 0x00006b00ff0677ac */ /* 0x000ee20008000a00 */
[----:B0-----:R-:W-:-:S04]  /*0070*/  IMAD R0, R0, UR4, R3 ;  /* 0x0000000400007c24 */ /* 0x001fc8000f8e0203 */
[----:B-1----:R-:W-:-:S04]  /*0080*/  IMAD R0, R0, UR5, RZ ;  /* 0x0000000500007c24 */ /* 0x002fc8000f8e02ff */
[C---:B------:R-:W-:Y:S01]  /*0090*/  VIADD R12, R0.reuse, 0x2 ;  /* 0x00000002000c7836 */ /* 0x040fe20000000000 */
[C---:B--2---:R-:W-:Y:S02]  /*00a0*/  IADD3 R4, P1, PT, R0.reuse, UR10, RZ ;  /* 0x0000000a00047c10 */ /* 0x044fe4000ff3e0ff */
[C---:B------:R-:W-:Y:S02]  /*00b0*/  IADD3 R8, PT, PT, R0.reuse, 0x1, RZ ;  /* 0x0000000100087810 */ /* 0x040fe40007ffe0ff */
[----:B------:R-:W-:Y:S01]  /*00c0*/  IADD3 R2, P0, PT, R0, UR8, RZ ;  /* 0x0000000800027c10 */ /* 0x000fe2000ff1e0ff */
[----:B------:R-:W-:Y:S01]  /*00d0*/  IMAD.X R5, RZ, RZ, UR11, P1 ;  /* 0x0000000bff057e24 */ /* 0x000fe200088e06ff */
[C---:B------:R-:W-:Y:S02]  /*00e0*/  IADD3 R6, P2, PT, R8.reuse, UR8, RZ ;  /* 0x0000000808067c10 */ /* 0x040fe4000ff5e0ff */
[----:B------:R-:W-:Y:S02]  /*00f0*/  IADD3 R8, P3, PT, R8, UR10, RZ ;  /* 0x0000000a08087c10 */ /* 0x000fe4000ff7e0ff */
[----:B------:R-:W-:Y:S01]  /*0100*/  IADD3.X R3, PT, PT, RZ, UR9, RZ, P0, !PT ;  /* 0x00000009ff037c10 */ /* 0x000fe200087fe4ff */
[----:B---3--:R-:W2:Y:S01]  /*0110*/  LDG.E.U8 R5, desc[UR6][R4.64] ;  /* 0x0000000604057981 */ /* 0x008ea2000c1e1100 */
[----:B------:R-:W-:-:S02]  /*0120*/  IADD3 R10, P4, PT, R12, UR8, RZ ;  /* 0x000000080c0a7c10 */ /* 0x000fc4000ff9e0ff */
[----:B------:R-:W-:Y:S01]  /*0130*/  IADD3 R12, P5, PT, R12, UR10, RZ ;  /* 0x0000000a0c0c7c10 */ /* 0x000fe2000ffbe0ff */
[----:B------:R-:W2:Y:S01]  /*0140*/  LDG.E.U8 R2, desc[UR6][R2.64] ;  /* 0x0000000602027981 */ /* 0x000ea2000c1e1100 */
[----:B------:R-:W-:Y:S01]  /*0150*/  IADD3.X R9, PT, PT, RZ, UR11, RZ, P3, !PT ;  /* 0x0000000bff097c10 */ /* 0x000fe20009ffe4ff */
[----:B------:R-:W-:Y:S01]  /*0160*/  IMAD.X R11, RZ, RZ, UR9, P4 ;  /* 0x00000009ff0b7e24 */ /* 0x000fe2000a0e06ff */
[----:B------:R-:W-:Y:S01]  /*0170*/  IADD3.X R7, PT, PT, RZ, UR9, RZ, P2, !PT ;  /* 0x00000009ff077c10 */ /* 0x000fe200097fe4ff */
[----:B------:R-:W-:-:S03]  /*0180*/  IMAD.X R13, RZ, RZ, UR11, P5 ;  /* 0x0000000bff0d7e24 */ /* 0x000fc6000a8e06ff */
[----:B------:R-:W3:Y:S04]  /*0190*/  LDG.E.U8 R9, desc[UR6][R8.64] ;  /* 0x0000000608097981 */ /* 0x000ee8000c1e1100 */
[----:B------:R-:W3:Y:S04]  /*01a0*/  LDG.E.U8 R6, desc[UR6][R6.64] ;  /* 0x0000000606067981 */ /* 0x000ee8000c1e1100 */
[----:B------:R-:W4:Y:S04]  /*01b0*/  LDG.E.U8 R10, desc[UR6][R10.64] ;  /* 0x000000060a0a7981 */ /* 0x000f28000c1e1100 */
[----:B------:R-:W4:Y:S01]  /*01c0*/  LDG.E.U8 R13, desc[UR6][R12.64] ;  /* 0x000000060c0d7981 */ /* 0x000f22000c1e1100 */
[----:B------:R-:W-:Y:S01]  /*01d0*/  BSSY.RECONVERGENT B0, `(.L_x_42) ;  /* 0x0000014000007945 */ /* 0x000fe20003800200 */
[----:B--2---:R-:W-:-:S05]  /*01e0*/  IADD3 R0, PT, PT, R2, -R5, RZ ;  /* 0x8000000502007210 */ /* 0x004fca0007ffe0ff */
[----:B------:R-:W-:Y:S02]  /*01f0*/  IMAD R0, R0, R0, RZ ;  /* 0x0000000000007224 */ /* 0x000fe400078e02ff */
[----:B---3--:R-:W-:-:S04]  /*0200*/  IMAD.IADD R15, R6, 0x1, -R9 ;  /* 0x00000001060f7824 */ /* 0x008fc800078e0a09 */
[----:B------:R-:W-:Y:S01]  /*0210*/  IMAD R0, R15, R15, R0 ;  /* 0x0000000f0f007224 */ /* 0x000fe200078e0200 */
[----:B----4-:R-:W-:-:S05]  /*0220*/  IADD3 R17, PT, PT, R10, -R13, RZ ;  /* 0x8000000d0a117210 */ /* 0x010fca0007ffe0ff */
[----:B------:R-:W-:-:S05]  /*0230*/  IMAD R0, R17, R17, R0 ;  /* 0x0000001111007224 */ /* 0x000fca00078e0200 */
[----:B------:R-:W-:-:S05]  /*0240*/  I2FP.F32.U32 R0, R0 ;  /* 0x0000000000007245 */ /* 0x000fca0000201000 */
[----:B------:R-:W-:Y:S01]  /*0250*/  VIADD R2, R0, 0xf3000000 ;  /* 0xf300000000027836 */ /* 0x000fe20000000000 */
[----:B------:R0:W1:Y:S04]  /*0260*/  MUFU.RSQ R3, R0 ;  /* 0x0000000000037308 */ /* 0x0000680000001400 */
[----:B------:R-:W-:-:S13]  /*0270*/  ISETP.GT.U32.AND P0, PT, R2, 0x727fffff, PT ;  /* 0x727fffff0200780c */ /* 0x000fda0003f04070 */
[----:B01----:R-:W-:Y:S05]  /*0280*/  @!P0 BRA `(.L_x_43) ;  /* 0x0000000000108947 */ /* 0x003fea0003800000 */
[----:B------:R-:W-:-:S07]  /*0290*/  MOV R7, 0x2b0 ;  /* 0x000002b000077802 */ /* 0x000fce0000000f00 */
[----:B------:R-:W-:Y:S05]  /*02a0*/  CALL.REL.NOINC `($__internal_1_$__cuda_sm20_sqrt_rn_f32_slowpath) ;  /* 0x0000000000487944 */ /* 0x000fea0003c00000 */
[----:B------:R-:W-:Y:S01]  /*02b0*/  MOV R3, R4 ;  /* 0x0000000400037202 */ /* 0x000fe20000000f00 */
[----:B------:R-:W-:Y:S06]  /*02c0*/  BRA `(.L_x_44) ;  /* 0x0000000000107947 */ /* 0x000fec0003800000 */
.L_x_43:
[----:B------:R-:W-:Y:S01]  /*02d0*/  FMUL.FTZ R5, R0, R3 ;  /* 0x0000000300057220 */ /* 0x000fe20000410000 */
[----:B------:R-:W-:-:S03]  /*02e0*/  FMUL.FTZ R3, R3, 0.5 ;  /* 0x3f00000003037820 */ /* 0x000fc60000410000 */
[----:B------:R-:W-:-:S04]  /*02f0*/  FFMA R2, -R5, R5, R0 ;  /* 0x0000000505027223 */ /* 0x000fc80000000100 */
[----:B------:R-:W-:-:S07]  /*0300*/  FFMA R3, R2, R3, R5 ;  /* 0x0000000302037223 */ /* 0x000fce0000000005 */
.L_x_44:
[----:B------:R-:W-:Y:S05]  /*0310*/  BSYNC.RECONVERGENT B0 ;  /* 0x0000000000007941 */ /* 0x000fea0003800200 */
.L_x_42:
[----:B------:R-:W-:Y:S01]  /*0320*/  FADD R0, R0, R3 ;  /* 0x0000000300007221 */ /* 0x000fe20000000000 */
[----:B------:R-:W0:Y:S01]  /*0330*/  S2R R4, SR_LANEID ;  /* 0x0000000000047919 */ /* 0x000e220000000000 */
[----:B------:R-:W1:Y:S01]  /*0340*/  LDC.64 R2, c[0x0][0x390] ;  /* 0x0000e400ff027b82 */ /* 0x000e620000000a00 */
[----:B------:R-:W-:Y:S02]  /*0350*/  VOTEU.ANY UR4, UPT, PT ;  /* 0x0000000000047886 */ /* 0x000fe400038e0100 */
[----:B------:R-:W-:Y:S01]  /*0360*/  UFLO.U32 UR4, UR4 ;  /* 0x00000004000472bd */ /* 0x000fe200080e0000 */
[----:B------:R-:W2:Y:S04]  /*0370*/  F2I.TRUNC.NTZ R0, R0 ;  /* 0x0000000000007305 */ /* 0x000ea8000020f100 */
[----:B--2---:R-:W2:Y:S01]  /*0380*/  REDUX.SUM UR5, R0 ;  /* 0x00000000000573c4 */ /* 0x004ea2000000c000 */
[----:B0-----:R-:W-:-:S02]  /*0390*/  ISETP.EQ.U32.AND P0, PT, R4, UR4, PT ;  /* 0x0000000404007c0c */ /* 0x001fc4000bf02070 */
[----:B--2---:R-:W-:-:S11]  /*03a0*/  MOV R5, UR5 ;  /* 0x0000000500057c02 */ /* 0x004fd60008000f00 */
[----:B-1----:R-:W-:Y:S01]  /*03b0*/  @P0 REDG.E.ADD.STRONG.GPU desc[UR6][R2.64], R5 ;  /* 0x000000050200098e */ /* 0x002fe2000c12e106 */
[----:B------:R-:W-:Y:S05]  /*03c0*/  EXIT ;  /* 0x000000000000794d */ /* 0x000fea0003800000 */
        .weak           $__internal_1_$__cuda_sm20_sqrt_rn_f32_slowpath
        .type           $__internal_1_$__cuda_sm20_sqrt_rn_f32_slowpath,@function
        .size           $__internal_1_$__cuda_sm20_sqrt_rn_f32_slowpath,(.L_x_90 - $__internal_1_$__cuda_sm20_sqrt_rn_f32_slowpath)
$__internal_1_$__cuda_sm20_sqrt_rn_f32_slowpath:
[----:B------:R-:W-:-:S13]  /*03d0*/  LOP3.LUT P0, RZ, R0, 0x7fffffff, RZ, 0xc0, !PT ;  /* 0x7fffffff00ff7812 */ /* 0x000fda000780c0ff */
[----:B------:R-:W-:Y:S01]  /*03e0*/  @!P0 IMAD.MOV.U32 R2, RZ, RZ, R0 ;  /* 0x000000ffff028224 */ /* 0x000fe200078e0000 */
        /* <DEDUP_REMOVED lines=11> */
[----:B------:R-:W-:Y:S01]  /*04a0*/  @P0 FMUL.FTZ R6, R2, 0.5 ;  /* 0x3f00000002060820 */ /* 0x000fe20000410000 */
[----:B------:R-:W-:Y:S02]  /*04b0*/  @!P0 MOV R2, R0 ;  /* 0x0000000000028202 */ /* 0x000fe40000000f00 */
[----:B------:R-:W-:-:S04]  /*04c0*/  @P0 FADD.FTZ R5, -R4, -RZ ;  /* 0x800000ff04050221 */ /* 0x000fc80000010100 */
[----:B------:R-:W-:-:S04]  /*04d0*/  @P0 FFMA R5, R4, R5, R3 ;  /* 0x0000000504050223 */ /* 0x000fc80000000003 */
[----:B------:R-:W-:-:S04]  /*04e0*/  @P0 FFMA R5, R5, R6, R4 ;  /* 0x0000000605050223 */ /* 0x000fc80000000004 */
[----:B------:R-:W-:-:S07]  /*04f0*/  @P0 FMUL.FTZ R2, R5, 2.3283064365386962891e-10 ;  /* 0x2f80000005020820 */ /* 0x000fce0000410000 */
.L_x_45:
[----:B------:R-:W-:Y:S02]  /*0500*/  HFMA2 R3, -RZ, RZ, 0, 0 ;  /* 0x00000000ff037431 */ /* 0x000fe400000001ff */
[----:B------:R-:W-:Y:S01]  /*0510*/  IMAD.MOV.U32 R4, RZ, RZ, R2 ;  /* 0x000000ffff047224 */ /* 0x000fe200078e0002 */
[----:B------:R-:W-:-:S04]  /*0520*/  MOV R2, R7 ;  /* 0x0000000700027202 */ /* 0x000fc80000000f00 */
[----:B------:R-:W-:Y:S05]  /*0530*/  RET.REL.NODEC R2 `(_Z13KmeansCalLossPhS_Pij) ;  /* 0xfffffff802b07950 */ /* 0x000fea0003c3ffff */
.L_x_46:
        /* <DEDUP_REMOVED lines=12> */
.L_x_90:


//--------------------- .text._Z20KmeansUpdateCentroidPhPiS0_j --------------------------
	.section	.text._Z20KmeansUpdateCentroidPhPiS0_j,"ax",@progbits
	.align	128
        .global         _Z20KmeansUpdateCentroidPhPiS0_j
        .type           _Z20KmeansUpdateCentroidPhPiS0_j,@function
        .size           _Z20KmeansUpdateCentroidPhPiS0_j,(.L_x_95 - _Z20KmeansUpdateCentroidPhPiS0_j)
        .other          _Z20KmeansUpdateCentroidPhPiS0_j,@"STO_CUDA_ENTRY STV_DEFAULT"
_Z20KmeansUpdateCentroidPhPiS0_j:
.text._Z20KmeansUpdateCentroidPhPiS0_j:
[----:B------:R-:W-:Y:S01]  /*0000*/  LDC R1, c[0x0][0x37c] ;  /* 0x0000df00ff017b82 */ /* 0x000fe20000000800 */
[----:B------:R-:W0:Y:S07]  /*0010*/  S2R R0, SR_TID.X ;  /* 0x0000000000007919 */ /* 0x000e2e0000002100 */
[----:B------:R-:W0:Y:S01]  /*0020*/  S2UR UR6, SR_CTAID.X ;  /* 0x00000000000679c3 */ /* 0x000e220000002500 */
[----:B------:R-:W1:Y:S07]  /*0030*/  LDCU.64 UR4, c[0x0][0x358] ;  /* 0x00006b00ff0477ac */ /* 0x000e6e0008000a00 */
[----:B------:R-:W0:Y:S08]  /*0040*/  LDC R7, c[0x0][0x360] ;  /* 0x0000d800ff077b82 */ /* 0x000e300000000800 */
[----:B------:R-:W2:Y:S08]  /*0050*/  LDC.64 R4, c[0x0][0x390] ;  /* 0x0000e400ff047b82 */ /* 0x000eb00000000a00 */
[----:B------:R-:W3:Y:S01]  /*0060*/  LDC.64 R2, c[0x0][0x388] ;  /* 0x0000e200ff027b82 */ /* 0x000ee20000000a00 */
[----:B0-----:R-:W-:Y:S01]  /*0070*/  IMAD R7, R7, UR6, R0 ;  /* 0x0000000607077c24 */ /* 0x001fe2000f8e0200 */
[----:B------:R-:W0:Y:S03]  /*0080*/  LDCU UR6, c[0x0][0x398] ;  /* 0x00007300ff0677ac */ /* 0x000e260008000800 */
[----:B--2---:R-:W-:-:S05]  /*0090*/  IMAD.WIDE R4, R7, 0x4, R4 ;  /* 0x0000000407047825 */ /* 0x004fca00078e0204 */
[----:B-1----:R-:W2:Y:S01]  /*00a0*/  LDG.E R0, desc[UR4][R4.64] ;  /* 0x0000000404007981 */ /* 0x002ea2000c1e1900 */
[----:B0-----:R-:W-:Y:S01]  /*00b0*/  IMAD R7, R7, UR6, RZ ;  /* 0x0000000607077c24 */ /* 0x001fe2000f8e02ff */
[----:B------:R-:W0:Y:S03]  /*00c0*/  LDCU.64 UR6, c[0x0][0x380] ;  /* 0x00007000ff0677ac */ /* 0x000e260008000a00 */
[----:B---3--:R-:W-:-:S06]  /*00d0*/  IMAD.WIDE.U32 R8, R7, 0x4, R2 ;  /* 0x0000000407087825 */ /* 0x008fcc00078e0002 */
[----:B------:R1:W3:Y:S01]  /*00e0*/  LDG.E R9, desc[UR4][R8.64] ;  /* 0x0000000408097981 */ /* 0x0002e2000c1e1900 */
[-C--:B--2---:R-:W-:Y:S02]  /*00f0*/  IABS R13, R0.reuse ;  /* 0x00000000000d7213 */ /* 0x084fe40000000000 */
[----:B------:R-:W-:Y:S02]  /*0100*/  IABS R14, R0 ;  /* 0x00000000000e7213 */ /* 0x000fe40000000000 */
[----:B------:R-:W2:Y:S03]  /*0110*/  I2F.RP R6, R13 ;  /* 0x0000000d00067306 */ /* 0x000ea60000209400 */
[----:B-1----:R-:W-:-:S05]  /*0120*/  IMAD.MOV R8, RZ, RZ, -R14 ;  /* 0x000000ffff087224 */ /* 0x002fca00078e0a0e */
[----:B--2---:R-:W1:Y:S02]  /*0130*/  MUFU.RCP R6, R6 ;  /* 0x0000000600067308 */ /* 0x004e640000001000 */
[----:B-1----:R-:W-:Y:S01]  /*0140*/  VIADD R10, R6, 0xffffffe ;  /* 0x0ffffffe060a7836 */ /* 0x002fe20000000000 */
[----:B---3--:R-:W-:Y:S02]  /*0150*/  IABS R6, R9 ;  /* 0x0000000900067213 */ /* 0x008fe40000000000 */
[----:B------:R-:W-:-:S03]  /*0160*/  LOP3.LUT R9, R9, R0, RZ, 0x3c, !PT ;  /* 0x0000000009097212 */ /* 0x000fc600078e3cff */
[----:B------:R1:W2:Y:S01]  /*0170*/  F2I.FTZ.U32.TRUNC.NTZ R11, R10 ;  /* 0x0000000a000b7305 */ /* 0x0002a2000021f000 */
[----:B------:R-:W-:Y:S01]  /*0180*/  ISETP.GE.AND P1, PT, R9, RZ, PT ;  /* 0x000000ff0900720c */ /* 0x000fe20003f26270 */
[----:B-1----:R-:W-:Y:S02]  /*0190*/  HFMA2 R10, -RZ, RZ, 0, 0 ;  /* 0x00000000ff0a7431 */ /* 0x002fe400000001ff */
[----:B--2---:R-:W-:-:S04]  /*01a0*/  IMAD.MOV R12, RZ, RZ, -R11 ;  /* 0x000000ffff0c7224 */ /* 0x004fc800078e0a0b */
[----:B------:R-:W-:-:S04]  /*01b0*/  IMAD R15, R12, R13, RZ ;  /* 0x0000000d0c0f7224 */ /* 0x000fc800078e02ff */
[----:B------:R-:W-:-:S06]  /*01c0*/  IMAD.HI.U32 R11, R11, R15, R10 ;  /* 0x0000000f0b0b7227 */ /* 0x000fcc00078e000a */
[----:B------:R-:W-:-:S04]  /*01d0*/  IMAD.HI.U32 R11, R11, R6, RZ ;  /* 0x000000060b0b7227 */ /* 0x000fc800078e00ff */
[----:B------:R-:W-:-:S05]  /*01e0*/  IMAD R6, R11, R8, R6 ;  /* 0x000000080b067224 */ /* 0x000fca00078e0206 */
[----:B------:R-:W-:-:S13]  /*01f0*/  ISETP.GT.U32.AND P2, PT, R13, R6, PT ;  /* 0x000000060d00720c */ /* 0x000fda0003f44070 */
[----:B------:R-:W-:Y:S02]  /*0200*/  @!P2 IMAD.IADD R6, R6, 0x1, -R13 ;  /* 0x000000010606a824 */ /* 0x000fe400078e0a0d */
[----:B------:R-:W-:Y:S01]  /*0210*/  @!P2 VIADD R11, R11, 0x1 ;  /* 0x000000010b0ba836 */ /* 0x000fe20000000000 */
[----:B------:R-:W-:Y:S02]  /*0220*/  ISETP.NE.AND P2, PT, R0, RZ, PT ;  /* 0x000000ff0000720c */ /* 0x000fe40003f45270 */
[----:B------:R-:W-:-:S13]  /*0230*/  ISETP.GE.U32.AND P0, PT, R6, R13, PT ;  /* 0x0000000d0600720c */ /* 0x000fda0003f06070 */
[----:B------:R-:W-:Y:S02]  /*0240*/  @P0 IADD3 R11, PT, PT, R11, 0x1, RZ ;  /* 0x000000010b0b0810 */ /* 0x000fe40007ffe0ff */
[----:B0-----:R-:W-:-:S03]  /*0250*/  IADD3 R12, P0, PT, R7, UR6, RZ ;  /* 0x00000006070c7c10 */ /* 0x001fc6000ff1e0ff */
[----:B------:R-:W-:Y:S01]  /*0260*/  IMAD.MOV.U32 R17, RZ, RZ, R11 ;  /* 0x000000ffff117224 */ /* 0x000fe200078e000b */
[----:B------:R-:W-:-:S03]  /*0270*/  IADD3.X R13, PT, PT, RZ, UR7, RZ, P0, !PT ;  /* 0x00000007ff0d7c10 */ /* 0x000fc600087fe4ff */
[----:B------:R-:W-:Y:S01]  /*0280*/  @!P1 IMAD.MOV R17, RZ, RZ, -R17 ;  /* 0x000000ffff119224 */ /* 0x000fe200078e0a11 */
[----:B------:R-:W-:-:S05]  /*0290*/  @!P2 LOP3.LUT R17, RZ, R0, RZ, 0x33, !PT ;  /* 0x00000000ff11a212 */ /* 0x000fca00078e33ff */
[----:B------:R0:W-:Y:S04]  /*02a0*/  STG.E.U8 desc[UR4][R12.64], R17 ;  /* 0x000000110c007986 */ /* 0x0001e8000c101104 */
[----:B------:R-:W2:Y:S01]  /*02b0*/  LDG.E R0, desc[UR4][R4.64] ;  /* 0x0000000404007981 */ /* 0x000ea2000c1e1900 */
[----:B------:R-:W-:-:S04]  /*02c0*/  VIADD R9, R7, 0x1 ;  /* 0x0000000107097836 */ /* 0x000fc80000000000 */
[----:B------:R-:W-:-:S06]  /*02d0*/  IMAD.WIDE.U32 R10, R9, 0x4, R2 ;  /* 0x00000004090a7825 */ /* 0x000fcc00078e0002 */
[----:B------:R-:W3:Y:S01]  /*02e0*/  LDG.E R11, desc[UR4][R10.64] ;  /* 0x000000040a0b7981 */ /* 0x000ee2000c1e1900 */
[-C--:B--2---:R-:W-:Y:S02]  /*02f0*/  IABS R19, R0.reuse ;  /* 0x0000000000137213 */ /* 0x084fe40000000000 */
[----:B0-----:R-:W-:Y:S02]  /*0300*/  IABS R12, R0 ;  /* 0x00000000000c7213 */ /* 0x001fe40000000000 */
[----:B------:R-:W0:Y:S08]  /*0310*/  I2F.RP R6, R19 ;  /* 0x0000001300067306 */ /* 0x000e300000209400 */
[----:B0-----:R-:W0:Y:S02]  /*0320*/  MUFU.RCP R6, R6 ;  /* 0x0000000600067308 */ /* 0x001e240000001000 */
[----:B0-----:R-:W-:Y:S01]  /*0330*/  VIADD R14, R6, 0xffffffe ;  /* 0x0ffffffe060e7836 */ /* 0x001fe20000000000 */
[----:B---3--:R-:W-:-:S02]  /*0340*/  IABS R6, R11 ;  /* 0x0000000b00067213 */ /* 0x008fc40000000000 */
[----:B------:R-:W-:-:S03]  /*0350*/  LOP3.LUT R11, R11, R0, RZ, 0x3c, !PT ;  /* 0x000000000b0b7212 */ /* 0x000fc600078e3cff */
[----:B------:R0:W1:Y:S01]  /*0360*/  F2I.FTZ.U32.TRUNC.NTZ R15, R14 ;  /* 0x0000000e000f7305 */ /* 0x000062000021f000 */
[----:B------:R-:W-:Y:S01]  /*0370*/  ISETP.GE.AND P1, PT, R11, RZ, PT ;  /* 0x000000ff0b00720c */ /* 0x000fe20003f26270 */
[----:B0-----:R-:W-:Y:S01]  /*0380*/  IMAD.MOV.U32 R14, RZ, RZ, RZ ;  /* 0x000000ffff0e7224 */ /* 0x001fe200078e00ff */
[----:B-1----:R-:W-:-:S05]  /*0390*/  IADD3 R8, PT, PT, RZ, -R15, RZ ;  /* 0x8000000fff087210 */ /* 0x002fca0007ffe0ff */
[----:B------:R-:W-:Y:S02]  /*03a0*/  IMAD R13, R8, R19, RZ ;  /* 0x00000013080d7224 */ /* 0x000fe400078e02ff */
[----:B------:R-:W-:Y:S02]  /*03b0*/  IMAD.MOV R8, RZ, RZ, -R12 ;  /* 0x000000ffff087224 */ /* 0x000fe400078e0a0c */
[----:B------:R-:W-:-:S06]  /*03c0*/  IMAD.HI.U32 R15, R15, R13, R14 ;  /* 0x0000000d0f0f7227 */ /* 0x000fcc00078e000e */
[----:B------:R-:W-:-:S04]  /*03d0*/  IMAD.HI.U32 R15, R15, R6, RZ ;  /* 0x000000060f0f7227 */ /* 0x000fc800078e00ff */
[----:B------:R-:W-:-:S05]  /*03e0*/  IMAD R6, R15, R8, R6 ;  /* 0x000000080f067224 */ /* 0x000fca00078e0206 */
[----:B------:R-:W-:-:S13]  /*03f0*/  ISETP.GT.U32.AND P2, PT, R19, R6, PT ;  /* 0x000000061300720c */ /* 0x000fda0003f44070 */
[-C--:B------:R-:W-:Y:S01]  /*0400*/  @!P2 IADD3 R6, PT, PT, R6, -R19.reuse, RZ ;  /* 0x800000130606a210 */ /* 0x080fe20007ffe0ff */
[----:B------:R-:W-:Y:S01]  /*0410*/  @!P2 VIADD R15, R15, 0x1 ;  /* 0x000000010f0fa836 */ /* 0x000fe20000000000 */
[----:B------:R-:W-:Y:S02]  /*0420*/  ISETP.NE.AND P2, PT, R0, RZ, PT ;  /* 0x000000ff0000720c */ /* 0x000fe40003f45270 */
[----:B------:R-:W-:-:S13]  /*0430*/  ISETP.GE.U32.AND P0, PT, R6, R19, PT ;  /* 0x000000130600720c */ /* 0x000fda0003f06070 */
[----:B------:R-:W-:Y:S01]  /*0440*/  @P0 VIADD R15, R15, 0x1 ;  /* 0x000000010f0f0836 */ /* 0x000fe20000000000 */
[----:B------:R-:W-:-:S04]  /*0450*/  IADD3 R8, P0, PT, R9, UR6, RZ ;  /* 0x0000000609087c10 */ /* 0x000fc8000ff1e0ff */
[----:B------:R-:W-:Y:S01]  /*0460*/  @!P1 IADD3 R15, PT, PT, -R15, RZ, RZ ;  /* 0x000000ff0f0f9210 */ /* 0x000fe20007ffe1ff */
[----:B------:R-:W-:Y:S01]  /*0470*/  IMAD.X R9, RZ, RZ, UR7, P0 ;  /* 0x00000007ff097e24 */ /* 0x000fe200080e06ff */
[----:B------:R-:W-:-:S05]  /*0480*/  @!P2 LOP3.LUT R15, RZ, R0, RZ, 0x33, !PT ;  /* 0x00000000ff0fa212 */ /* 0x000fca00078e33ff */
[----:B------:R0:W-:Y:S04]  /*0490*/  STG.E.U8 desc[UR4][R8.64], R15 ;  /* 0x0000000f08007986 */ /* 0x0001e8000c101104 */
[----:B------:R-:W2:Y:S01]  /*04a0*/  LDG.E R4, desc[UR4][R4.64] ;  /* 0x0000000404047981 */ /* 0x000ea2000c1e1900 */
[----:B------:R-:W-:-:S04]  /*04b0*/  VIADD R11, R7, 0x2 ;  /* 0x00000002070b7836 */ /* 0x000fc80000000000 */
[----:B------:R-:W-:-:S06]  /*04c0*/  IMAD.WIDE.U32 R2, R11, 0x4, R2 ;  /* 0x000000040b027825 */ /* 0x000fcc00078e0002 */
[----:B------:R-:W3:Y:S01]  /*04d0*/  LDG.E R3, desc[UR4][R2.64] ;  /* 0x0000000402037981 */ /* 0x000ee2000c1e1900 */
[----:B--2---:R-:W-:-:S04]  /*04e0*/  IABS R13, R4 ;  /* 0x00000004000d7213 */ /* 0x004fc80000000000 */
[----:B------:R-:W1:Y:S01]  /*04f0*/  I2F.RP R0, R13 ;  /* 0x0000000d00007306 */ /* 0x000e620000209400 */
[----:B---3--:R-:W-:Y:S02]  /*0500*/  IABS R2, R3 ;  /* 0x0000000300027213 */ /* 0x008fe40000000000 */
[----:B------:R-:W-:-:S04]  /*0510*/  LOP3.LUT R3, R3, R4, RZ, 0x3c, !PT ;  /* 0x0000000403037212 */ /* 0x000fc800078e3cff */
[----:B------:R-:W-:Y:S01]  /*0520*/  ISETP.GE.AND P1, PT, R3, RZ, PT ;  /* 0x000000ff0300720c */ /* 0x000fe20003f26270 */
[----:B-1----:R-:W1:Y:S02]  /*0530*/  MUFU.RCP R0, R0 ;  /* 0x0000000000007308 */ /* 0x002e640000001000 */
[----:B-1----:R-:W-:-:S06]  /*0540*/  IADD3 R6, PT, PT, R0, 0xffffffe, RZ ;  /* 0x0ffffffe00067810 */ /* 0x002fcc0007ffe0ff */
[----:B------:R1:W0:Y:S02]  /*0550*/  F2I.FTZ.U32.TRUNC.NTZ R7, R6 ;  /* 0x0000000600077305 */ /* 0x000224000021f000 */
[----:B-1----:R-:W-:Y:S02]  /*0560*/  IMAD.MOV.U32 R6, RZ, RZ, RZ ;  /* 0x000000ffff067224 */ /* 0x002fe400078e00ff */
[----:B0-----:R-:W-:-:S04]  /*0570*/  IMAD.MOV R8, RZ, RZ, -R7 ;  /* 0x000000ffff087224 */ /* 0x001fc800078e0a07 */
[----:B------:R-:W-:Y:S01]  /*0580*/  IMAD R5, R8, R13, RZ ;  /* 0x0000000d08057224 */ /* 0x000fe200078e02ff */
[----:B------:R-:W-:-:S03]  /*0590*/  IABS R8, R4 ;  /* 0x0000000400087213 */ /* 0x000fc60000000000 */
[----:B------:R-:W-:Y:S01]  /*05a0*/  IMAD.HI.U32 R7, R7, R5, R6 ;  /* 0x0000000507077227 */ /* 0x000fe200078e0006 */
[----:B------:R-:W-:-:S05]  /*05b0*/  IADD3 R0, PT, PT, RZ, -R8, RZ ;  /* 0x80000008ff007210 */ /* 0x000fca0007ffe0ff */
        /* <DEDUP_REMOVED lines=8> */
[----:B------:R-:W-:-:S03]  /*0640*/  IADD3 R2, P0, PT, R11, UR6, RZ ;  /* 0x000000060b027c10 */ /* 0x000fc6000ff1e0ff */
[----:B------:R-:W-:Y:S01]  /*0650*/  @!P1 IMAD.MOV R7, RZ, RZ, -R7 ;  /* 0x000000ffff079224 */ /* 0x000fe200078e0a07 */
[----:B------:R-:W-:Y:S02]  /*0660*/  IADD3.X R3, PT, PT, RZ, UR7, RZ, P0, !PT ;  /* 0x00000007ff037c10 */ /* 0x000fe400087fe4ff */
[----:B------:R-:W-:-:S05]  /*0670*/  @!P2 LOP3.LUT R7, RZ, R4, RZ, 0x33, !PT ;  /* 0x00000004ff07a212 */ /* 0x000fca00078e33ff */
[----:B------:R-:W-:Y:S01]  /*0680*/  STG.E.U8 desc[UR4][R2.64], R7 ;  /* 0x0000000702007986 */ /* 0x000fe2000c101104 */
[----:B------:R-:W-:Y:S05]  /*0690*/  EXIT ;  /* 0x000000000000794d */ /* 0x000fea0003800000 */
.L_x_47:
        /* <DEDUP_REMOVED lines=14> */
.L_x_95:


//--------------------- .text._Z19KmeansAssignClusterPhS_PiS0_iii --------------------------
	.section	.text._Z19KmeansAssignClusterPhS_PiS0_iii,"ax",@progbits
	.align	128
        .global         _Z19KmeansAssignClusterPhS_PiS0_iii
        .type           _Z19KmeansAssignClusterPhS_PiS0_iii,@function
        .size           _Z19KmeansAssignClusterPhS_PiS0_iii,(.L_x_91 - _Z19KmeansAssignClusterPhS_PiS0_iii)
        .other          _Z19KmeansAssignClusterPhS_PiS0_iii,@"STO_CUDA_ENTRY STV_DEFAULT"
_Z19KmeansAssignClusterPhS_PiS0_iii:
.text._Z19KmeansAssignClusterPhS_PiS0_iii:
        /* <DEDUP_REMOVED lines=19> */
[----:B0-----:R-:W-:-:S05]  /*0130*/  IMAD R0, R0, UR4, RZ ;  /* 0x0000000400007c24 */ /* 0x001fca000f8e02ff */
[C---:B--2---:R-:W-:Y:S01]  /*0140*/  IADD3 R2, P0, PT, R0.reuse, UR10, RZ ;  /* 0x0000000a00027c10 */ /* 0x044fe2000ff1e0ff */
[----:B-1----:R-:W2:Y:S03]  /*0150*/  LDG.E.U8 R9, desc[UR8][R4.64] ;  /* 0x0000000804097981 */ /* 0x002ea6000c1e1100 */
[----:B------:R-:W-:Y:S02]  /*0160*/  LEA.HI.X.SX32 R3, R0, UR11, 0x1, P0 ;  /* 0x0000000b00037c11 */ /* 0x000fe400080f0eff */
[----:B------:R-:W3:Y:S04]  /*0170*/  LDG.E.U8 R0, desc[UR8][R4.64+0x1] ;  /* 0x0000010804007981 */ /* 0x000ee8000c1e1100 */
[----:B------:R-:W2:Y:S04]  /*0180*/  LDG.E.U8 R6, desc[UR8][R2.64] ;  /* 0x0000000802067981 */ /* 0x000ea8000c1e1100 */
[----:B------:R-:W3:Y:S04]  /*0190*/  LDG.E.U8 R7, desc[UR8][R2.64+0x1] ;  /* 0x0000010802077981 */ /* 0x000ee8000c1e1100 */
[----:B------:R-:W4:Y:S04]  /*01a0*/  LDG.E.U8 R11, desc[UR8][R4.64+0x2] ;  /* 0x00000208040b7981 */ /* 0x000f28000c1e1100 */
[----:B------:R-:W4:Y:S01]  /*01b0*/  LDG.E.U8 R8, desc[UR8][R2.64+0x2] ;  /* 0x0000020802087981 */ /* 0x000f22000c1e1100 */
[----:B------:R-:W-:Y:S01]  /*01c0*/  BSSY.RECONVERGENT B0, `(.L_x_48) ;  /* 0x0000015000007945 */ /* 0x000fe20003800200 */
[----:B--2---:R-:W-:Y:S01]  /*01d0*/  IADD3 R9, PT, PT, R6, -R9, RZ ;  /* 0x8000000906097210 */ /* 0x004fe20007ffe0ff */
[----:B---3--:R-:W-:-:S04]  /*01e0*/  IMAD.IADD R0, R7, 0x1, -R0 ;  /* 0x0000000107007824 */ /* 0x008fc800078e0a00 */
[----:B------:R-:W-:-:S04]  /*01f0*/  IMAD R9, R9, R9, RZ ;  /* 0x0000000909097224 */ /* 0x000fc800078e02ff */
        /* <DEDUP_REMOVED lines=8> */
[----:B------:R-:W-:Y:S01]  /*0280*/  BSSY.RECONVERGENT B1, `(.L_x_50) ;  /* 0x0000003000017945 */ /* 0x000fe20003800200 */
[----:B------:R-:W-:-:S07]  /*0290*/  MOV R4, 0x2b0 ;  /* 0x000002b000047802 */ /* 0x000fce0000000f00 */
[----:B------:R-:W-:Y:S05]  /*02a0*/  CALL.REL.NOINC `($__internal_2_$__cuda_sm20_sqrt_rn_f32_slowpath) ;  /* 0x0000001400487944 */ /* 0x000fea0003c00000 */
[----:B------:R-:W-:Y:S05]  /*02b0*/  BSYNC.RECONVERGENT B1 ;  /* 0x0000000000017941 */ /* 0x000fea0003800200 */
.L_x_50:
[----:B------:R-:W-:Y:S05]  /*02c0*/  BRA `(.L_x_51) ;  /* 0x0000000000107947 */ /* 0x000fea0003800000 */
.L_x_49:
[----:B------:R-:W-:Y:S01]  /*02d0*/  FMUL.FTZ R5, R0, R9 ;  /* 0x0000000900057220 */ /* 0x000fe20000410000 */
[----:B------:R-:W-:-:S03]  /*02e0*/  FMUL.FTZ R9, R9, 0.5 ;  /* 0x3f00000009097820 */ /* 0x000fc60000410000 */
[----:B------:R-:W-:-:S04]  /*02f0*/  FFMA R0, -R5, R5, R0 ;  /* 0x0000000505007223 */ /* 0x000fc80000000100 */
[----:B------:R-:W-:-:S07]  /*0300*/  FFMA R0, R0, R9, R5 ;  /* 0x0000000900007223 */ /* 0x000fce0000000005 */
.L_x_51:
[----:B------:R-:W-:Y:S05]  /*0310*/  BSYNC.RECONVERGENT B0 ;  /* 0x0000000000007941 */ /* 0x000fea0003800200 */
.L_x_48:
[----:B------:R-:W0:Y:S01]  /*0320*/  LDCU UR5, c[0x0][0x3a8] ;  /* 0x00007500ff0577ac */ /* 0x000e220008000800 */
[----:B------:R-:W1:Y:S01]  /*0330*/  LDCU.64 UR6, c[0x0][0x388] ;  /* 0x00007100ff0677ac */ /* 0x000e620008000a00 */
[----:B0-----:R-:W-:Y:S02]  /*0340*/  USHF.R.S32.HI UR4, URZ, 0x1f, UR5 ;  /* 0x0000001fff047899 */ /* 0x001fe40008011405 */
[----:B-1----:R-:W-:-:S04]  /*0350*/  UIADD3 UR5, UP0, UPT, UR5, UR6, URZ ;  /* 0x0000000605057290 */ /* 0x002fc8000ff1e0ff */
[----:B------:R-:W-:Y:S02]  /*0360*/  UIADD3.X UR6, UPT, UPT, UR4, UR7, URZ, UP0, !UPT ;  /* 0x0000000704067290 */ /* 0x000fe400087fe4ff */
[----:B------:R-:W-:-:S04]  /*0370*/  MOV R4, UR5 ;  /* 0x0000000500047c02 */ /* 0x000fc80008000f00 */
[----:B------:R-:W-:-:S05]  /*0380*/  IMAD.U32 R5, RZ, RZ, UR6 ;  /* 0x00000006ff057e24 */ /* 0x000fca000f8e00ff */
[----:B------:R-:W2:Y:S04]  /*0390*/  LDG.E.U8 R9, desc[UR8][R4.64] ;  /* 0x0000000804097981 */ /* 0x000ea8000c1e1100 */
[----:B------:R-:W3:Y:S04]  /*03a0*/  LDG.E.U8 R10, desc[UR8][R4.64+0x1] ;  /* 0x00000108040a7981 */ /* 0x000ee8000c1e1100 */
[----:B------:R-:W4:Y:S01]  /*03b0*/  LDG.E.U8 R11, desc[UR8][R4.64+0x2] ;  /* 0x00000208040b7981 */ /* 0x000f22000c1e1100 */
[----:B------:R-:W0:Y:S01]  /*03c0*/  F2I.TRUNC.NTZ R0, R0 ;  /* 0x0000000000007305 */ /* 0x000e22000020f100 */
[----:B------:R-:W-:Y:S01]  /*03d0*/  BSSY.RECONVERGENT B0, `(.L_x_52) ;  /* 0x0000017000007945 */ /* 0x000fe20003800200 */
[----:B--2---:R-:W-:Y:S01]  /*03e0*/  IADD3 R9, PT, PT, R6, -R9, RZ ;  /* 0x8000000906097210 */ /* 0x004fe20007ffe0ff */
[----:B---3--:R-:W-:-:S04]  /*03f0*/  IMAD.IADD R10, R7, 0x1, -R10 ;  /* 0x00000001070a7824 */ /* 0x008fc800078e0a0a */
[----:B------:R-:W-:Y:S01]  /*0400*/  IMAD R9, R9, R9, RZ ;  /* 0x0000000909097224 */ /* 0x000fe200078e02ff */
[----:B----4-:R-:W-:-:S03]  /*0410*/  IADD3 R12, PT, PT, R8, -R11, RZ ;  /* 0x8000000b080c7210 */ /* 0x010fc60007ffe0ff */
[----:B------:R-:W-:-:S04]  /*0420*/  IMAD R9, R10, R10, R9 ;  /* 0x0000000a0a097224 */ /* 0x000fc800078e0209 */
[----:B------:R-:W-:-:S05]  /*0430*/  IMAD R9, R12, R12, R9 ;  /* 0x0000000c0c097224 */ /* 0x000fca00078e0209 */
[----:B------:R-:W-:-:S04]  /*0440*/  I2FP.F32.U32 R10, R9 ;  /* 0x00000009000a7245 */ /* 0x000fc80000201000 */
[----:B------:R1:W2:Y:S01]  /*0450*/  MUFU.RSQ R11, R10 ;  /* 0x0000000a000b7308 */ /* 0x0002a20000001400 */
[----:B------:R-:W-:-:S05]  /*0460*/  VIADD R9, R10, 0xf3000000 ;  /* 0xf30000000a097836 */ /* 0x000fca0000000000 */
[----:B------:R-:W-:Y:S02]  /*0470*/  ISETP.GT.U32.AND P0, PT, R9, 0x727fffff, PT ;  /* 0x727fffff0900780c */ /* 0x000fe40003f04070 */
[----:B0-----:R-:W-:-:S11]  /*0480*/  VIMNMX R9, PT, PT, R0, 0xf4240, PT ;  /* 0x000f424000097848 */ /* 0x001fd60003fe0100 */
[----:B-12---:R-:W-:Y:S05]  /*0490*/  @!P0 BRA `(.L_x_53) ;  /* 0x0000000000188947 */ /* 0x006fea0003800000 */
[----:B------:R-:W-:Y:S01]  /*04a0*/  BSSY.RECONVERGENT B1, `(.L_x_54) ;  /* 0x0000004000017945 */ /* 0x000fe20003800200 */
[----:B------:R-:W-:Y:S02]  /*04b0*/  MOV R0, R10 ;  /* 0x0000000a00007202 */ /* 0x000fe40000000f00 */
[----:B------:R-:W-:-:S07]  /*04c0*/  MOV R4, 0x4e0 ;  /* 0x000004e000047802 */ /* 0x000fce0000000f00 */
[----:B------:R-:W-:Y:S05]  /*04d0*/  CALL.REL.NOINC `($__internal_2_$__cuda_sm20_sqrt_rn_f32_slowpath) ;  /* 0x0000001000bc7944 */ /* 0x000fea0003c00000 */
[----:B------:R-:W-:Y:S05]  /*04e0*/  BSYNC.RECONVERGENT B1 ;  /* 0x0000000000017941 */ /* 0x000fea0003800200 */
.L_x_54:
[----:B------:R-:W-:Y:S05]  /*04f0*/  BRA `(.L_x_55) ;  /* 0x0000000000107947 */ /* 0x000fea0003800000 */
.L_x_53:
[----:B------:R-:W-:Y:S01]  /*0500*/  FMUL.FTZ R5, R10, R11 ;  /* 0x0000000b0a057220 */ /* 0x000fe20000410000 */
[----:B------:R-:W-:-:S03]  /*0510*/  FMUL.FTZ R11, R11, 0.5 ;  /* 0x3f0000000b0b7820 */ /* 0x000fc60000410000 */
[----:B------:R-:W-:-:S04]  /*0520*/  FFMA R0, -R5, R5, R10 ;  /* 0x0000000505007223 */ /* 0x000fc8000000010a */
[----:B------:R-:W-:-:S07]  /*0530*/  FFMA R0, R0, R11, R5 ;  /* 0x0000000b00007223 */ /* 0x000fce0000000005 */
.L_x_55:
[----:B------:R-:W-:Y:S05]  /*0540*/  BSYNC.RECONVERGENT B0 ;  /* 0x0000000000007941 */ /* 0x000fea0003800200 */
.L_x_52:
[----:B------:R-:W0:Y:S02]  /*0550*/  LDCU UR7, c[0x0][0x3a8] ;  /* 0x00007500ff0777ac */ /* 0x000e240008000800 */
[----:B0-----:R-:W-:-:S04]  /*0560*/  UIADD3 UR5, UP0, UPT, UR5, UR7, URZ ;  /* 0x0000000705057290 */ /* 0x001fc8000ff1e0ff */
[----:B------:R-:W-:Y:S02]  /*0570*/  UIADD3.X UR6, UPT, UPT, UR4, UR6, URZ, UP0, !UPT ;  /* 0x0000000604067290 */ /* 0x000fe400087fe4ff */
[----:B------:R-:W-:-:S04]  /*0580*/  IMAD.U32 R4, RZ, RZ, UR5 ;  /* 0x00000005ff047e24 */ /* 0x000fc8000f8e00ff */
[----:B------:R-:W-:-:S05]  /*0590*/  MOV R5, UR6 ;  /* 0x0000000600057c02 */ /* 0x000fca0008000f00 */
[----:B------:R-:W2:Y:S04]  /*05a0*/  LDG.E.U8 R11, desc[UR8][R4.64] ;  /* 0x00000008040b7981 */ /* 0x000ea8000c1e1100 */
[----:B------:R-:W3:Y:S04]  /*05b0*/  LDG.E.U8 R10, desc[UR8][R4.64+0x1] ;  /* 0x00000108040a7981 */ /* 0x000ee8000c1e1100 */
[----:B------:R-:W4:Y:S01]  /*05c0*/  LDG.E.U8 R13, desc[UR8][R4.64+0x2] ;  /* 0x00000208040d7981 */ /* 0x000f22000c1e1100 */
[----:B------:R-:W0:Y:S01]  /*05d0*/  F2I.TRUNC.NTZ R0, R0 ;  /* 0x0000000000007305 */ /* 0x000e22000020f100 */
[----:B------:R-:W-:Y:S01]  /*05e0*/  BSSY.RECONVERGENT B0, `(.L_x_56) ;  /* 0x0000019000007945 */ /* 0x000fe20003800200 */
[----:B0-----:R-:W-:Y:S01]  /*05f0*/  ISETP.GE.AND P0, PT, R0, R9, PT ;  /* 0x000000090000720c */ /* 0x001fe20003f06270 */
        /* <DEDUP_REMOVED lines=9> */
[----:B------:R-:W-:Y:S02]  /*0690*/  ISETP.GT.U32.AND P1, PT, R10, 0x727fffff, PT ;  /* 0x727fffff0a00780c */ /* 0x000fe40003f24070 */
[----:B------:R-:W-:Y:S02]  /*06a0*/  VIMNMX R10, PT, PT, R9, R0, PT ;  /* 0x00000000090a7248 */ /* 0x000fe40003fe0100 */
[----:B------:R-:W-:-:S09]  /*06b0*/  SEL R9, RZ, 0x1, P0 ;  /* 0x00000001ff097807 */ /* 0x000fd20000000000 */
[----:B0-----:R-:W-:Y:S05]  /*06c0*/  @!P1 BRA `(.L_x_57) ;  /* 0x0000000000189947 */ /* 0x001fea0003800000 */
[----:B------:R-:W-:Y:S01]  /*06d0*/  BSSY.RECONVERGENT B1, `(.L_x_58) ;  /* 0x0000004000017945 */ /* 0x000fe20003800200 */
[----:B------:R-:W-:Y:S01]  /*06e0*/  IMAD.MOV.U32 R0, RZ, RZ, R11 ;  /* 0x000000ffff007224 */ /* 0x000fe200078e000b */
[----:B------:R-:W-:-:S07]  /*06f0*/  MOV R4, 0x710 ;  /* 0x0000071000047802 */ /* 0x000fce0000000f00 */
[----:B-1----:R-:W-:Y:S05]  /*0700*/  CALL.REL.NOINC `($__internal_2_$__cuda_sm20_sqrt_rn_f32_slowpath) ;  /* 0x0000001000307944 */ /* 0x002fea0003c00000 */
[----:B------:R-:W-:Y:S05]  /*0710*/  BSYNC.RECONVERGENT B1 ;  /* 0x0000000000017941 */ /* 0x000fea0003800200 */
.L_x_58:
[----:B------:R-:W-:Y:S05]  /*0720*/  BRA `(.L_x_59) ;  /* 0x0000000000107947 */ /* 0x000fea0003800000 */
.L_x_57:
[----:B-1----:R-:W-:Y:S01]  /*0730*/  FMUL.FTZ R0, R11, R12 ;  /* 0x0000000c0b007220 */ /* 0x002fe20000410000 */
[----:B------:R-:W-:-:S03]  /*0740*/  FMUL.FTZ R12, R12, 0.5 ;  /* 0x3f0000000c0c7820 */ /* 0x000fc60000410000 */
[----:B------:R-:W-:-:S04]  /*0750*/  FFMA R11, -R0, R0, R11 ;  /* 0x00000000000b7223 */ /* 0x000fc8000000010b */
[----:B------:R-:W-:-:S07]  /*0760*/  FFMA R0, R11, R12, R0 ;  /* 0x0000000c0b007223 */ /* 0x000fce0000000000 */
.L_x_59:
[----:B------:R-:W-:Y:S05]  /*0770*/  BSYNC.RECONVERGENT B0 ;  /* 0x0000000000007941 */ /* 0x000fea0003800200 */
.L_x_56:
[----:B------:R-:W0:Y:S02]  /*0780*/  LDCU UR7, c[0x0][0x3a8] ;  /* 0x00007500ff0777ac */ /* 0x000e240008000800 */
[----:B0-----:R-:W-:-:S04]  /*0790*/  UIADD3 UR5, UP0, UPT, UR5, UR7, URZ ;  /* 0x0000000705057290 */ /* 0x001fc8000ff1e0ff */
[----:B------:R-:W-:Y:S02]  /*07a0*/  UIADD3.X UR6, UPT, UPT, UR4, UR6, URZ, UP0, !UPT ;  /* 0x0000000604067290 */ /* 0x000fe400087fe4ff */
[----:B------:R-:W-:-:S04]  /*07b0*/  MOV R4, UR5 ;  /* 0x0000000500047c02 */ /* 0x000fc80008000f00 */
[----:B------:R-:W-:-:S05]  /*07c0*/  IMAD.U32 R5, RZ, RZ, UR6 ;  /* 0x00000006ff057e24 */ /* 0x000fca000f8e00ff */
[----:B------:R-:W2:Y:S04]  /*07d0*/  LDG.E.U8 R11, desc[UR8][R4.64] ;  /* 0x00000008040b7981 */ /* 0x000ea8000c1e1100 */
[----:B------:R-:W3:Y:S04]  /*07e0*/  LDG.E.U8 R12, desc[UR8][R4.64+0x1] ;  /* 0x00000108040c7981 */ /* 0x000ee8000c1e1100 */
[----:B------:R-:W4:Y:S01]  /*07f0*/  LDG.E.U8 R13, desc[UR8][R4.64+0x2] ;  /* 0x00000208040d7981 */ /* 0x000f22000c1e1100 */
[----:B------:R-:W-:Y:S01]  /*0800*/  BSSY.RECONVERGENT B0, `(.L_x_60) ;  /* 0x000001a000007945 */ /* 0x000fe20003800200 */
[----:B--2---:R-:W-:-:S02]  /*0810*/  IADD3 R11, PT, PT, R6, -R11, RZ ;  /* 0x8000000b060b7210 */ /* 0x004fc40007ffe0ff */
[----:B---3--:R-:W-:-:S03]  /*0820*/  IADD3 R12, PT, PT, R7, -R12, RZ ;  /* 0x8000000c070c7210 */ /* 0x008fc60007ffe0ff */
[----:B------:R-:W-:Y:S02]  /*0830*/  IMAD R11, R11, R11, RZ ;  /* 0x0000000b0b0b7224 */ /* 0x000fe400078e02ff */
[----:B----4-:R-:W-:Y:S02]  /*0840*/  IMAD.IADD R13, R8, 0x1, -R13 ;  /* 0x00000001080d7824 */ /* 0x010fe400078e0a0d */
[----:B------:R-:W-:Y:S02]  /*0850*/  IMAD R12, R12, R12, R11 ;  /* 0x0000000c0c0c7224 */ /* 0x000fe400078e020b */
[----:B------:R-:W0:Y:S02]  /*0860*/  F2I.TRUNC.NTZ R11, R0 ;  /* 0x00000000000b7305 */ /* 0x000e24000020f100 */
[----:B------:R-:W-:-:S05]  /*0870*/  IMAD R12, R13, R13, R12 ;  /* 0x0000000d0d0c7224 */ /* 0x000fca00078e020c */
[----:B------:R-:W-:-:S04]  /*0880*/  I2FP.F32.U32 R12, R12 ;  /* 0x0000000c000c7245 */ /* 0x000fc80000201000 */
[----:B------:R-:W-:Y:S01]  /*0890*/  IADD3 R14, PT, PT, R12, -0xd000000, RZ ;  /* 0xf30000000c0e7810 */ /* 0x000fe20007ffe0ff */
[----:B------:R1:W2:Y:S03]  /*08a0*/  MUFU.RSQ R13, R12 ;  /* 0x0000000c000d7308 */ /* 0x0002a60000001400 */
[----:B------:R-:W-:Y:S02]  /*08b0*/  ISETP.GT.U32.AND P1, PT, R14, 0x727fffff, PT ;  /* 0x727fffff0e00780c */ /* 0x000fe40003f24070 */
[----:B0-----:R-:W-:Y:S02]  /*08c0*/  ISETP.GE.AND P0, PT, R11, R10, PT ;  /* 0x0000000a0b00720c */ /* 0x001fe40003f06270 */
[----:B------:R-:W-:Y:S02]  /*08d0*/  VIMNMX R10, PT, PT, R10, R11, PT ;  /* 0x0000000b0a0a7248 */ /* 0x000fe40003fe0100 */
[----:B------:R-:W-:-:S07]  /*08e0*/  SEL R9, R9, 0x2, P0 ;  /* 0x0000000209097807 */ /* 0x000fce0000000000 */
[----:B-1----:R-:W-:Y:S05]  /*08f0*/  @!P1 BRA `(.L_x_61) ;  /* 0x0000000000189947 */ /* 0x002fea0003800000 */
[----:B------:R-:W-:Y:S01]  /*0900*/  BSSY.RECONVERGENT B1, `(.L_x_62) ;  /* 0x0000004000017945 */ /* 0x000fe20003800200 */
[----:B------:R-:W-:Y:S02]  /*0910*/  MOV R0, R12 ;  /* 0x0000000c00007202 */ /* 0x000fe40000000f00 */
[----:B------:R-:W-:-:S07]  /*0920*/  MOV R4, 0x940 ;  /* 0x0000094000047802 */ /* 0x000fce0000000f00 */
[----:B--2---:R-:W-:Y:S05]  /*0930*/  CALL.REL.NOINC `($__internal_2_$__cuda_sm20_sqrt_rn_f32_slowpath) ;  /* 0x0000000c00a47944 */ /* 0x004fea0003c00000 */
[----:B------:R-:W-:Y:S05]  /*0940*/  BSYNC.RECONVERGENT B1 ;  /* 0x0000000000017941 */ /* 0x000fea0003800200 */
.L_x_62:
[----:B------:R-:W-:Y:S05]  /*0950*/  BRA `(.L_x_63) ;  /* 0x0000000000107947 */ /* 0x000fea0003800000 */
.L_x_61:
[----:B--2---:R-:W-:Y:S01]  /*0960*/  FMUL.FTZ R5, R12, R13 ;  /* 0x0000000d0c057220 */ /* 0x004fe20000410000 */
[----:B------:R-:W-:-:S03]  /*0970*/  FMUL.FTZ R13, R13, 0.5 ;  /* 0x3f0000000d0d7820 */ /* 0x000fc60000410000 */
[----:B------:R-:W-:-:S04]  /*0980*/  FFMA R0, -R5, R5, R12 ;  /* 0x0000000505007223 */ /* 0x000fc8000000010c */
[----:B------:R-:W-:-:S07]  /*0990*/  FFMA R0, R0, R13, R5 ;  /* 0x0000000d00007223 */ /* 0x000fce0000000005 */
.L_x_63:
[----:B------:R-:W-:Y:S05]  /*09a0*/  BSYNC.RECONVERGENT B0 ;  /* 0x0000000000007941 */ /* 0x000fea0003800200 */
.L_x_60:
        /* <DEDUP_REMOVED lines=25> */
[----:B------:R-:W-:Y:S01]  /*0b40*/  IMAD.MOV.U32 R0, RZ, RZ, R12 ;  /* 0x000000ffff007224 */ /* 0x000fe200078e000c */
[----:B------:R-:W-:-:S07]  /*0b50*/  MOV R4, 0xb70 ;  /* 0x00000b7000047802 */ /* 0x000fce0000000f00 */
[----:B--2---:R-:W-:Y:S05]  /*0b60*/  CALL.REL.NOINC `($__internal_2_$__cuda_sm20_sqrt_rn_f32_slowpath) ;  /* 0x0000000c00187944 */ /* 0x004fea0003c00000 */
[----:B------:R-:W-:Y:S05]  /*0b70*/  BSYNC.RECONVERGENT B1 ;  /* 0x0000000000017941 */ /* 0x000fea0003800200 */
.L_x_66:
[----:B------:R-:W-:Y:S05]  /*0b80*/  BRA `(.L_x_67) ;  /* 0x0000000000107947 */ /* 0x000fea0003800000 */
.L_x_65:
[----:B--2---:R-:W-:Y:S01]  /*0b90*/  FMUL.FTZ R5, R12, R13 ;  /* 0x0000000d0c057220 */ /* 0x004fe20000410000 */
[----:B------:R-:W-:-:S03]  /*0ba0*/  FMUL.FTZ R13, R13, 0.5 ;  /* 0x3f0000000d0d7820 */ /* 0x000fc60000410000 */
[----:B------:R-:W-:-:S04]  /*0bb0*/  FFMA R0, -R5, R5, R12 ;  /* 0x0000000505007223 */ /* 0x000fc8000000010c */
[----:B------:R-:W-:-:S07]  /*0bc0*/  FFMA R0, R0, R13, R5 ;  /* 0x0000000d00007223 */ /* 0x000fce0000000005 */
.L_x_67:
[----:B------:R-:W-:Y:S05]  /*0bd0*/  BSYNC.RECONVERGENT B0 ;  /* 0x0000000000007941 */ /* 0x000fea0003800200 */
.L_x_64:
[----:B------:R-:W0:Y:S02]  /*0be0*/  LDCU UR7, c[0x0][0x3a8] ;  /* 0x00007500ff0777ac */ /* 0x000e240008000800 */
[----:B0-----:R-:W-:-:S04]  /*0bf0*/  UIADD3 UR5, UP0, UPT, UR5, UR7, URZ ;  /* 0x0000000705057290 */ /* 0x001fc8000ff1e0ff */
[----:B------:R-:W-:Y:S02]  /*0c00*/  UIADD3.X UR6, UPT, UPT, UR4, UR6, URZ, UP0, !UPT ;  /* 0x0000000604067290 */ /* 0x000fe400087fe4ff */
[----:B------:R-:W-:-:S04]  /*0c10*/  MOV R4, UR5 ;  /* 0x0000000500047c02 */ /* 0x000fc80008000f00 */
[----:B------:R-:W-:-:S05]  /*0c20*/  MOV R5, UR6 ;  /* 0x0000000600057c02 */ /* 0x000fca0008000f00 */
[----:B------:R-:W2:Y:S04]  /*0c30*/  LDG.E.U8 R11, desc[UR8][R4.64] ;  /* 0x00000008040b7981 */ /* 0x000ea8000c1e1100 */
[----:B------:R-:W3:Y:S04]  /*0c40*/  LDG.E.U8 R12, desc[UR8][R4.64+0x1] ;  /* 0x00000108040c7981 */ /* 0x000ee8000c1e1100 */
[----:B------:R-:W4:Y:S01]  /*0c50*/  LDG.E.U8 R13, desc[UR8][R4.64+0x2] ;  /* 0x00000208040d7981 */ /* 0x000f22000c1e1100 */
[----:B------:R-:W-:Y:S01]  /*0c60*/  BSSY.RECONVERGENT B0, `(.L_x_68) ;  /* 0x000001a000007945 */ /* 0x000fe20003800200 */
[----:B--2---:R-:W-:Y:S01]  /*0c70*/  IMAD.IADD R11, R6, 0x1, -R11 ;  /* 0x00000001060b7824 */ /* 0x004fe200078e0a0b */
[----:B---3--:R-:W-:-:S03]  /*0c80*/  IADD3 R12, PT, PT, R7, -R12, RZ ;  /* 0x8000000c070c7210 */ /* 0x008fc60007ffe0ff */
        /* <DEDUP_REMOVED lines=11> */
[----:B------:R-:W-:-:S09]  /*0d40*/  SEL R9, R9, 0x4, P0 ;  /* 0x0000000409097807 */ /* 0x000fd20000000000 */
[----:B-12---:R-:W-:Y:S05]  /*0d50*/  @!P1 BRA `(.L_x_69) ;  /* 0x0000000000189947 */ /* 0x006fea0003800000 */
[----:B------:R-:W-:Y:S01]  /*0d60*/  BSSY.RECONVERGENT B1, `(.L_x_70) ;  /* 0x0000004000017945 */ /* 0x000fe20003800200 */
[----:B------:R-:W-:Y:S02]  /*0d70*/  MOV R0, R12 ;  /* 0x0000000c00007202 */ /* 0x000fe40000000f00 */
[----:B------:R-:W-:-:S07]  /*0d80*/  MOV R4, 0xda0 ;  /* 0x00000da000047802 */ /* 0x000fce0000000f00 */
[----:B------:R-:W-:Y:S05]  /*0d90*/  CALL.REL.NOINC `($__internal_2_$__cuda_sm20_sqrt_rn_f32_slowpath) ;  /* 0x00000008008c7944 */ /* 0x000fea0003c00000 */
[----:B------:R-:W-:Y:S05]  /*0da0*/  BSYNC.RECONVERGENT B1 ;  /* 0x0000000000017941 */ /* 0x000fea0003800200 */
.L_x_70:
[----:B------:R-:W-:Y:S05]  /*0db0*/  BRA `(.L_x_71) ;  /* 0x0000000000107947 */ /* 0x000fea0003800000 */
.L_x_69:
[----:B------:R-:W-:Y:S01]  /*0dc0*/  FMUL.FTZ R5, R12, R13 ;  /* 0x0000000d0c057220 */ /* 0x000fe20000410000 */
[----:B------:R-:W-:-:S03]  /*0dd0*/  FMUL.FTZ R13, R13, 0.5 ;  /* 0x3f0000000d0d7820 */ /* 0x000fc60000410000 */
[----:B------:R-:W-:-:S04]  /*0de0*/  FFMA R0, -R5, R5, R12 ;  /* 0x0000000505007223 */ /* 0x000fc8000000010c */
[----:B------:R-:W-:-:S07]  /*0df0*/  FFMA R0, R0, R13, R5 ;  /* 0x0000000d00007223 */ /* 0x000fce0000000005 */
.L_x_71:
[----:B------:R-:W-:Y:S05]  /*0e00*/  BSYNC.RECONVERGENT B0 ;  /* 0x0000000000007941 */ /* 0x000fea0003800200 */
.L_x_68:
        /* <DEDUP_REMOVED lines=29> */
.L_x_74:
[----:B------:R-:W-:Y:S05]  /*0fe0*/  BRA `(.L_x_75) ;  /* 0x0000000000107947 */ /* 0x000fea0003800000 */
.L_x_73:
[----:B--2---:R-:W-:Y:S01]  /*0ff0*/  FMUL.FTZ R5, R12, R13 ;  /* 0x0000000d0c057220 */ /* 0x004fe20000410000 */
[----:B------:R-:W-:-:S03]  /*1000*/  FMUL.FTZ R13, R13, 0.5 ;  /* 0x3f0000000d0d7820 */ /* 0x000fc60000410000 */
[----:B------:R-:W-:-:S04]  /*1010*/  FFMA R0, -R5, R5, R12 ;  /* 0x0000000505007223 */ /* 0x000fc8000000010c */
[----:B------:R-:W-:-:S07]  /*1020*/  FFMA R0, R0, R13, R5 ;  /* 0x0000000d00007223 */ /* 0x000fce0000000005 */
.L_x_75:
[----:B------:R-:W-:Y:S05]  /*1030*/  BSYNC.RECONVERGENT B0 ;  /* 0x0000000000007941 */ /* 0x000fea0003800200 */
.L_x_72:
        /* <DEDUP_REMOVED lines=29> */
.L_x_78:
[----:B------:R-:W-:Y:S05]  /*1210*/  BRA `(.L_x_79) ;  /* 0x0000000000107947 */ /* 0x000fea0003800000 */
.L_x_77:
[----:B--2---:R-:W-:Y:S01]  /*1220*/  FMUL.FTZ R5, R12, R13 ;  /* 0x0000000d0c057220 */ /* 0x004fe20000410000 */
[----:B------:R-:W-:-:S03]  /*1230*/  FMUL.FTZ R13, R13, 0.5 ;  /* 0x3f0000000d0d7820 */ /* 0x000fc60000410000 */
[----:B------:R-:W-:-:S04]  /*1240*/  FFMA R0, -R5, R5, R12 ;  /* 0x0000000505007223 */ /* 0x000fc8000000010c */
[----:B------:R-:W-:-:S07]  /*1250*/  FFMA R0, R0, R13, R5 ;  /* 0x0000000d00007223 */ /* 0x000fce0000000005 */
.L_x_79:
[----:B------:R-:W-:Y:S05]  /*1260*/  BSYNC.RECONVERGENT B0 ;  /* 0x0000000000007941 */ /* 0x000fea0003800200 */
.L_x_76:
        /* <DEDUP_REMOVED lines=29> */
.L_x_82:
[----:B------:R-:W-:Y:S05]  /*1440*/  BRA `(.L_x_83) ;  /* 0x0000000000107947 */ /* 0x000fea0003800000 */
.L_x_81:
[----:B------:R-:W-:Y:S01]  /*1450*/  FMUL.FTZ R5, R12, R13 ;  /* 0x0000000d0c057220 */ /* 0x000fe20000410000 */
[----:B------:R-:W-:-:S03]  /*1460*/  FMUL.FTZ R13, R13, 0.5 ;  /* 0x3f0000000d0d7820 */ /* 0x000fc60000410000 */
[----:B------:R-:W-:-:S04]  /*1470*/  FFMA R0, -R5, R5, R12 ;  /* 0x0000000505007223 */ /* 0x000fc8000000010c */
[----:B------:R-:W-:-:S07]  /*1480*/  FFMA R0, R0, R13, R5 ;  /* 0x0000000d00007223 */ /* 0x000fce0000000005 */
.L_x_83:
[----:B------:R-:W-:Y:S05]  /*1490*/  BSYNC.RECONVERGENT B0 ;  /* 0x0000000000007941 */ /* 0x000fea0003800200 */
.L_x_80:
        /* <DEDUP_REMOVED lines=11> */
[----:B------:R-:W-:Y:S01]  /*1550*/  IMAD R11, R11, R11, RZ ;  /* 0x0000000b0b0b7224 */ /* 0x000fe200078e02ff */
[----:B------:R-:W0:Y:S01]  /*1560*/  F2I.TRUNC.NTZ R7, R0 ;  /* 0x0000000000077305 */ /* 0x000e22000020f100 */
[----:B----4-:R-:W-:Y:S02]  /*1570*/  IMAD.IADD R8, R8, 0x1, -R13 ;  /* 0x0000000108087824 */ /* 0x010fe400078e0a0d */
[----:B------:R-:W-:-:S04]  /*1580*/  IMAD R11, R12, R12, R11 ;  /* 0x0000000c0c0b7224 */ /* 0x000fc800078e020b */
[----:B------:R-:W-:-:S05]  /*1590*/  IMAD R11, R8, R8, R11 ;  /* 0x00000008080b7224 */ /* 0x000fca00078e020b */
[----:B------:R-:W-:Y:S02]  /*15a0*/  I2FP.F32.U32 R11, R11 ;  /* 0x0000000b000b7245 */ /* 0x000fe40000201000 */
[----:B0-----:R-:W-:Y:S02]  /*15b0*/  ISETP.GE.AND P0, PT, R7, R10, PT ;  /* 0x0000000a0700720c */ /* 0x001fe40003f06270 */
[----:B------:R-:W-:Y:S01]  /*15c0*/  IADD3 R8, PT, PT, R11, -0xd000000, RZ ;  /* 0xf30000000b087810 */ /* 0x000fe20007ffe0ff */
[----:B------:R0:W1:Y:S01]  /*15d0*/  MUFU.RSQ R6, R11 ;  /* 0x0000000b00067308 */ /* 0x0000620000001400 */
[----:B------:R-:W-:Y:S02]  /*15e0*/  VIMNMX R7, PT, PT, R10, R7, PT ;  /* 0x000000070a077248 */ /* 0x000fe40003fe0100 */
[----:B------:R-:W-:Y:S02]  /*15f0*/  ISETP.GT.U32.AND P1, PT, R8, 0x727fffff, PT ;  /* 0x727fffff0800780c */ /* 0x000fe40003f24070 */
[----:B------:R-:W-:-:S11]  /*1600*/  SEL R9, R9, 0x8, P0 ;  /* 0x0000000809097807 */ /* 0x000fd60000000000 */
[----:B0-----:R-:W-:Y:S05]  /*1610*/  @!P1 BRA `(.L_x_85) ;  /* 0x0000000000109947 */ /* 0x001fea0003800000 */
[----:B------:R-:W-:Y:S02]  /*1620*/  MOV R0, R11 ;  /* 0x0000000b00007202 */ /* 0x000fe40000000f00 */
[----:B------:R-:W-:-:S07]  /*1630*/  MOV R4, 0x1650 ;  /* 0x0000165000047802 */ /* 0x000fce0000000f00 */
[----:B-1----:R-:W-:Y:S05]  /*1640*/  CALL.REL.NOINC `($__internal_2_$__cuda_sm20_sqrt_rn_f32_slowpath) ;  /* 0x0000000000607944 */ /* 0x002fea0003c00000 */
[----:B------:R-:W-:Y:S05]  /*1650*/  BRA `(.L_x_86) ;  /* 0x0000000000107947 */ /* 0x000fea0003800000 */
.L_x_85:
[----:B-1----:R-:W-:Y:S01]  /*1660*/  FMUL.FTZ R0, R11, R6 ;  /* 0x000000060b007220 */ /* 0x002fe20000410000 */
[----:B------:R-:W-:-:S03]  /*1670*/  FMUL.FTZ R6, R6, 0.5 ;  /* 0x3f00000006067820 */ /* 0x000fc60000410000 */
[----:B------:R-:W-:-:S04]  /*1680*/  FFMA R11, -R0, R0, R11 ;  /* 0x00000000000b7223 */ /* 0x000fc8000000010b */
[----:B------:R-:W-:-:S07]  /*1690*/  FFMA R0, R11, R6, R0 ;  /* 0x000000060b007223 */ /* 0x000fce0000000000 */
.L_x_86:
[----:B------:R-:W-:Y:S05]  /*16a0*/  BSYNC.RECONVERGENT B0 ;  /* 0x0000000000007941 */ /* 0x000fea0003800200 */
.L_x_84:
[----:B------:R-:W0:Y:S01]  /*16b0*/  F2I.TRUNC.NTZ R0, R0 ;  /* 0x0000000000007305 */ /* 0x000e22000020f100 */
[----:B------:R-:W1:Y:S01]  /*16c0*/  LDC.64 R4, c[0x0][0x390] ;  /* 0x0000e400ff047b82 */ /* 0x000e620000000a00 */
[----:B------:R-:W-:Y:S01]  /*16d0*/  IMAD.MOV.U32 R15, RZ, RZ, 0x1 ;  /* 0x00000001ff0f7424 */ /* 0x000fe200078e00ff */
[----:B------:R-:W2:Y:S01]  /*16e0*/  LDCU UR4, c[0x0][0x3a8] ;  /* 0x00007500ff0477ac */ /* 0x000ea20008000800 */
[----:B0-----:R-:W-:-:S05]  /*16f0*/  ISETP.GE.AND P0, PT, R0, R7, PT ;  /* 0x000000070000720c */ /* 0x001fca0003f06270 */
[----:B------:R-:W0:Y:S01]  /*1700*/  LDC.64 R6, c[0x0][0x398] ;  /* 0x0000e600ff067b82 */ /* 0x000e220000000a00 */
[----:B------:R-:W-:-:S05]  /*1710*/  SEL R9, R9, 0x9, P0 ;  /* 0x0000000909097807 */ /* 0x000fca0000000000 */
[----:B-1----:R-:W-:-:S05]  /*1720*/  IMAD.WIDE.U32 R4, R9, 0x4, R4 ;  /* 0x0000000409047825 */ /* 0x002fca00078e0004 */
[----:B------:R-:W-:Y:S04]  /*1730*/  REDG.E.ADD.STRONG.GPU desc[UR8][R4.64], R15 ;  /* 0x0000000f0400798e */ /* 0x000fe8000c12e108 */
[----:B------:R-:W3:Y:S01]  /*1740*/  LDG.E.U8 R11, desc[UR8][R2.64] ;  /* 0x00000008020b7981 */ /* 0x000ee2000c1e1100 */
[----:B--2---:R-:W-:-:S04]  /*1750*/  IMAD R9, R9, UR4, RZ ;  /* 0x0000000409097c24 */ /* 0x004fc8000f8e02ff */
[----:B0-----:R-:W-:-:S05]  /*1760*/  IMAD.WIDE R6, R9, 0x4, R6 ;  /* 0x0000000409067825 */ /* 0x001fca00078e0206 */
[----:B---3--:R-:W-:Y:S04]  /*1770*/  REDG.E.ADD.STRONG.GPU desc[UR8][R6.64], R11 ;  /* 0x0000000b0600798e */ /* 0x008fe8000c12e108 */
[----:B------:R-:W2:Y:S04]  /*1780*/  LDG.E.U8 R9, desc[UR8][R2.64+0x1] ;  /* 0x0000010802097981 */ /* 0x000ea8000c1e1100 */
[----:B--2---:R-:W-:Y:S04]  /*1790*/  REDG.E.ADD.STRONG.GPU desc[UR8][R6.64+0x4], R9 ;  /* 0x000004090600798e */ /* 0x004fe8000c12e108 */
[----:B------:R-:W2:Y:S04]  /*17a0*/  LDG.E.U8 R13, desc[UR8][R2.64+0x2] ;  /* 0x00000208020d7981 */ /* 0x000ea8000c1e1100 */
[----:B--2---:R-:W-:Y:S01]  /*17b0*/  REDG.E.ADD.STRONG.GPU desc[UR8][R6.64+0x8], R13 ;  /* 0x0000080d0600798e */ /* 0x004fe2000c12e108 */
[----:B------:R-:W-:Y:S05]  /*17c0*/  EXIT ;  /* 0x000000000000794d */ /* 0x000fea0003800000 */
        .weak           $__internal_2_$__cuda_sm20_sqrt_rn_f32_slowpath
        .type           $__internal_2_$__cuda_sm20_sqrt_rn_f32_slowpath,@function
        .size           $__internal_2_$__cuda_sm20_sqrt_rn_f32_slowpath,(.L_x_91 - $__internal_2_$__cuda_sm20_sqrt_rn_f32_slowpath)
$__internal_2_$__cuda_sm20_sqrt_rn_f32_slowpath:
        /* <DEDUP_REMOVED lines=14> */
[----:B------:R-:W-:Y:S02]  /*18b0*/  @!P0 IMAD.MOV.U32 R11, RZ, RZ, R0 ;  /* 0x000000ffff0b8224 */ /* 0x000fe400078e0000 */
[----:B------:R-:W-:-:S04]  /*18c0*/  @P0 FADD.FTZ R13, -R5, -RZ ;  /* 0x800000ff050d0221 */ /* 0x000fc80000010100 */
[----:B------:R-:W-:-:S04]  /*18d0*/  @P0 FFMA R16, R5, R13, R14 ;  /* 0x0000000d05100223 */ /* 0x000fc8000000000e */
[----:B------:R-:W-:-:S04]  /*18e0*/  @P0 FFMA R12, R16, R12, R5 ;  /* 0x0000000c100c0223 */ /* 0x000fc80000000005 */
[----:B------:R-:W-:-:S07]  /*18f0*/  @P0 FMUL.FTZ R11, R12, 2.3283064365386962891e-10 ;  /* 0x2f8000000c0b0820 */ /* 0x000fce0000410000 */
.L_x_87:
[----:B------:R-:W-:Y:S01]  /*1900*/  HFMA2 R5, -RZ, RZ, 0, 0 ;  /* 0x00000000ff057431 */ /* 0x000fe200000001ff */
[----:B------:R-:W-:-:S03]  /*1910*/  MOV R0, R11 ;  /* 0x0000000b00007202 */ /* 0x000fc60000000f00 */
[----:B------:R-:W-:Y:S05]  /*1920*/  RET.REL.NODEC R4 `(_Z19KmeansAssignClusterPhS_PiS0_iii) ;  /* 0xffffffe404b47950 */ /* 0x000fea0003c3ffff */
.L_x_88:
        /* <DEDUP_REMOVED lines=13> */
.L_x_91:


//--------------------- .nv.shared.reserved.0     --------------------------
	.section	.nv.shared.reserved.0,"aw",@nobits
	.weak		__nv_reservedSMEM_offset_0_alias
	.size		__nv_reservedSMEM_offset_0_alias, 0, 64
	.other		__nv_reservedSMEM_offset_0_alias,@"STO_CUDA_RESERVED_SHARED STV_DEFAULT"
__nv_reservedSMEM_offset_0_alias:
	.zero		0
	.zero		64


//--------------------- .nv.constant0._Z17KmeansWriteResultPhS_S_jjj --------------------------
	.section	.nv.constant0._Z17KmeansWriteResultPhS_S_jjj,"a",@progbits
	.sectionflags	@""
	.align	4
.nv.constant0._Z17KmeansWriteResultPhS_S_jjj:
	.zero		932


//--------------------- .nv.constant0._Z12AssignCenterPhS_j --------------------------
	.section	.nv.constant0._Z12AssignCenterPhS_j,"a",@progbits
	.sectionflags	@""
	.align	4
.nv.constant0._Z12AssignCenterPhS_j:
	.zero		916


//--------------------- .nv.constant0._Z13KmeansCalLossPhS_Pij --------------------------
	.section	.nv.constant0._Z13KmeansCalLossPhS_Pij,"a",@progbits
	.sectionflags	@""
	.align	4
.nv.constant0._Z13KmeansCalLossPhS_Pij:
	.zero		924


//--------------------- .nv.constant0._Z20KmeansUpdateCentroidPhPiS0_j --------------------------
	.section	.nv.constant0._Z20KmeansUpdateCentroidPhPiS0_j,"a",@progbits
	.sectionflags	@""
	.align	4
.nv.constant0._Z20KmeansUpdateCentroidPhPiS0_j:
	.zero		924


//--------------------- .nv.constant0._Z19KmeansAssignClusterPhS_PiS0_iii --------------------------
	.section	.nv.constant0._Z19KmeansAssignClusterPhS_PiS0_iii,"a",@progbits
	.sectionflags	@""
	.align	4
.nv.constant0._Z19KmeansAssignClusterPhS_PiS0_iii:
	.zero		940


//--------------------- SYMBOLS --------------------------

	.type		.nv.reservedSmem.offset0,@object
	.size		.nv.reservedSmem.offset0,0x4
